// auto-generated by cutlass_sweep.gemm — config: {"arch": "sm_90", "cluster_m": 1, "cluster_n": 1, "dtype": "e4m3", "dtype_b": "e4m3", "layout": "nt", "stages": 0, "tile_k": 64, "tile_m": 64, "tile_n": 192}
#include "cutlass/cutlass.h"
#include "cutlass/gemm/collective/collective_builder.hpp"
#include "cutlass/gemm/device/gemm_universal_adapter.h"
#include "cutlass/gemm/kernel/gemm_universal.hpp"
#include "cutlass/epilogue/collective/collective_builder.hpp"

using ElemA = cutlass::float_e4m3_t;
using ElemB = cutlass::float_e4m3_t;
using ElemCD = cutlass::float_e4m3_t;
using Acc  = float;
using TileShape    = cute::Shape<cute::_64, cute::_192, cute::_64>;
using ClusterShape = cute::Shape<cute::_1, cute::_1, cute::_1>;

using CollectiveEpilogue = typename cutlass::epilogue::collective::CollectiveBuilder<
    cutlass::arch::Sm90, cutlass::arch::OpClassTensorOp,
    TileShape, ClusterShape,
    cutlass::epilogue::collective::EpilogueTileAuto,
    Acc, Acc,
    ElemCD, cutlass::layout::RowMajor, 128 / cutlass::sizeof_bits<ElemCD>::value,
    ElemCD, cutlass::layout::RowMajor, 128 / cutlass::sizeof_bits<ElemCD>::value,
    cutlass::epilogue::collective::EpilogueScheduleAuto
  >::CollectiveOp;

using CollectiveMainloop = typename cutlass::gemm::collective::CollectiveBuilder<
    cutlass::arch::Sm90, cutlass::arch::OpClassTensorOp,
    ElemA, cutlass::layout::RowMajor, 128 / cutlass::sizeof_bits<ElemA>::value,
    ElemB, cutlass::layout::ColumnMajor, 128 / cutlass::sizeof_bits<ElemB>::value,
    Acc,
    TileShape, ClusterShape,
    cutlass::gemm::collective::StageCountAutoCarveout<static_cast<int>(sizeof(typename CollectiveEpilogue::SharedStorage))>,
    cutlass::gemm::collective::KernelScheduleAuto
  >::CollectiveOp;

using GemmKernel = cutlass::gemm::kernel::GemmUniversal<
    cute::Shape<int,int,int,int>,
    CollectiveMainloop,
    CollectiveEpilogue
>;
using Gemm = cutlass::gemm::device::GemmUniversalAdapter<GemmKernel>;

// Force the device kernel symbol into the cubin without needing a host main.
auto* _anchor = &cutlass::device_kernel<GemmKernel>;


// ===== COMPILED SASS (sm_90a) =====

	.target	sm_90a

	.elftype	@"ET_EXEC"


//--------------------- .note.nv.tkinfo           --------------------------
	.section	.note.nv.tkinfo,"",@"SHT_NOTE"
	.sectionflags	@"SHF_NOTE_NV_TKINFO"
	.tkinfo
        /*0018*/ 	.word	0x00000002
        /*0030*/ 	.string	""
        /*0030*/ 	.string	"ptxas"
        /*0030*/ 	.string	"Cuda compilation tools, release 13.0, V13.0.88"
        /*0030*/ 	.string	"Build cuda_13.0.r13.0/compiler.36424714_0"
        /*0030*/ 	.string	"-arch sm_90a -m 64 "



//--------------------- .note.nv.cuinfo           --------------------------
	.section	.note.nv.cuinfo,"",@"SHT_NOTE"
	.sectionflags	@"SHF_NOTE_NV_CUINFO"
        /*0018*/ 	.short	0x0002
        /*001a*/ 	.short	0x005a
        /*001c*/ 	.short	0x0082
	.zero		2


//--------------------- .nv.info                  --------------------------
	.section	.nv.info,"",@"SHT_CUDA_INFO"
	.align	4


	//----- nvinfo : EIATTR_REGCOUNT
	.align		4
        /*0000*/ 	.byte	0x04, 0x2f
        /*0002*/ 	.short	(.L_12 - .L_11)
	.align		4
.L_11:
        /*0004*/ 	.word	index@(_ZN7cutlass13device_kernelINS_4gemm6kernel13GemmUniversalIN4cute5tupleIJiiiiEEENS1_10collective13CollectiveMmaINS1_37MainloopSm90TmaGmmaWarpSpecializedFP8ILi14ENS5_IJNS4_1CILi1EEESB_SB_EEENS1_32KernelTmaWarpSpecializedPingpongEEENS5_IJNSA_ILi64EEENSA_ILi192EEESF_EEENS_12float_e4m3_tENS5_IJlSB_lEEESI_SJ_NS4_8TiledMMAINS4_8MMA_AtomIJNS4_4SM904GMMA31MMA_64x192x32_F32E4M3E4M3_SS_TNILNSN_7ScaleInE1ELSP_1EEEEEENS4_6LayoutISC_NS5_IJNSA_ILi0EEEST_ST_EEEEENS5_IJNS4_10UnderscoreESW_SW_EEEEENS4_13SM90_TMA_LOADENS4_14ComposedLayoutINS4_7SwizzleILi2ELi4ELi3EEENS4_18smem_ptr_flag_bitsILi8EEENSS_INS5_IJNSA_ILi8EEESF_EEENS5_IJSF_SB_EEEEEEEvNS4_8identityESZ_S19_vS1A_EENS_8epilogue10collective6detail29Sm90TmaWarpSpecializedAdapterINS1D_15DefaultEpilogueISI_SJ_SJ_NS1C_6thread17LinearCombinationISI_Li1EffLNS1H_9ScaleType4KindE0ELNS_15FloatRoundStyleE2ESI_EENS1_15EpilogueDefaultEEEEEvvEEEEvNT_6ParamsE)
        /*0008*/ 	.word	0x000000a8


	//----- nvinfo : EIATTR_FRAME_SIZE
	.align		4
.L_12:
        /*000c*/ 	.byte	0x04, 0x11
        /*000e*/ 	.short	(.L_14 - .L_13)
	.align		4
.L_13:
        /*0010*/ 	.word	index@(_ZN7cutlass13device_kernelINS_4gemm6kernel13GemmUniversalIN4cute5tupleIJiiiiEEENS1_10collective13CollectiveMmaINS1_37MainloopSm90TmaGmmaWarpSpecializedFP8ILi14ENS5_IJNS4_1CILi1EEESB_SB_EEENS1_32KernelTmaWarpSpecializedPingpongEEENS5_IJNSA_ILi64EEENSA_ILi192EEESF_EEENS_12float_e4m3_tENS5_IJlSB_lEEESI_SJ_NS4_8TiledMMAINS4_8MMA_AtomIJNS4_4SM904GMMA31MMA_64x192x32_F32E4M3E4M3_SS_TNILNSN_7ScaleInE1ELSP_1EEEEEENS4_6LayoutISC_NS5_IJNSA_ILi0EEEST_ST_EEEEENS5_IJNS4_10UnderscoreESW_SW_EEEEENS4_13SM90_TMA_LOADENS4_14ComposedLayoutINS4_7SwizzleILi2ELi4ELi3EEENS4_18smem_ptr_flag_bitsILi8EEENSS_INS5_IJNSA_ILi8EEESF_EEENS5_IJSF_SB_EEEEEEEvNS4_8identityESZ_S19_vS1A_EENS_8epilogue10collective6detail29Sm90TmaWarpSpecializedAdapterINS1D_15DefaultEpilogueISI_SJ_SJ_NS1C_6thread17LinearCombinationISI_Li1EffLNS1H_9ScaleType4KindE0ELNS_15FloatRoundStyleE2ESI_EENS1_15EpilogueDefaultEEEEEvvEEEEvNT_6ParamsE)
        /*0014*/ 	.word	0x00000000


	//----- nvinfo : EIATTR_MIN_STACK_SIZE
	.align		4
.L_14:
        /*0018*/ 	.byte	0x04, 0x12
        /*001a*/ 	.short	(.L_16 - .L_15)
	.align		4
.L_15:
        /*001c*/ 	.word	index@(_ZN7cutlass13device_kernelINS_4gemm6kernel13GemmUniversalIN4cute5tupleIJiiiiEEENS1_10collective13CollectiveMmaINS1_37MainloopSm90TmaGmmaWarpSpecializedFP8ILi14ENS5_IJNS4_1CILi1EEESB_SB_EEENS1_32KernelTmaWarpSpecializedPingpongEEENS5_IJNSA_ILi64EEENSA_ILi192EEESF_EEENS_12float_e4m3_tENS5_IJlSB_lEEESI_SJ_NS4_8TiledMMAINS4_8MMA_AtomIJNS4_4SM904GMMA31MMA_64x192x32_F32E4M3E4M3_SS_TNILNSN_7ScaleInE1ELSP_1EEEEEENS4_6LayoutISC_NS5_IJNSA_ILi0EEEST_ST_EEEEENS5_IJNS4_10UnderscoreESW_SW_EEEEENS4_13SM90_TMA_LOADENS4_14ComposedLayoutINS4_7SwizzleILi2ELi4ELi3EEENS4_18smem_ptr_flag_bitsILi8EEENSS_INS5_IJNSA_ILi8EEESF_EEENS5_IJSF_SB_EEEEEEEvNS4_8identityESZ_S19_vS1A_EENS_8epilogue10collective6detail29Sm90TmaWarpSpecializedAdapterINS1D_15DefaultEpilogueISI_SJ_SJ_NS1C_6thread17LinearCombinationISI_Li1EffLNS1H_9ScaleType4KindE0ELNS_15FloatRoundStyleE2ESI_EENS1_15EpilogueDefaultEEEEEvvEEEEvNT_6ParamsE)
        /*0020*/ 	.word	0x00000000
.L_16:


//--------------------- .nv.compat                --------------------------
	.section	.nv.compat,"",@"SHT_CUDA_COMPAT_INFO"
	.align	4
        /*0000*/ 	.byte	0x02, 0x09, 0x01, 0x00, 0x02, 0x02, 0x04, 0x00, 0x02, 0x05, 0x05, 0x00, 0x03, 0x07, 0x01, 0x01
        /*0010*/ 	.byte	0x02, 0x03, 0x01, 0x00, 0x02, 0x06, 0x01, 0x00, 0x04, 0x0b, 0x08, 0x00, 0x00, 0x00, 0x00, 0x00
        /*0020*/ 	.byte	0x00, 0x00, 0x00, 0x00


//--------------------- .nv.info._ZN7cutlass13device_kernelINS_4gemm6kernel13GemmUniversalIN4cute5tupleIJiiiiEEENS1_10collective13CollectiveMmaINS1_37MainloopSm90TmaGmmaWarpSpecializedFP8ILi14ENS5_IJNS4_1CILi1EEESB_SB_EEENS1_32KernelTmaWarpSpecializedPingpongEEENS5_IJNSA_ILi64EEENSA_ILi192EEESF_EEENS_12float_e4m3_tENS5_IJlSB_lEEESI_SJ_NS4_8TiledMMAINS4_8MMA_AtomIJNS4_4SM904GMMA31MMA_64x192x32_F32E4M3E4M3_SS_TNILNSN_7ScaleInE1ELSP_1EEEEEENS4_6LayoutISC_NS5_IJNSA_ILi0EEEST_ST_EEEEENS5_IJNS4_10UnderscoreESW_SW_EEEEENS4_13SM90_TMA_LOADENS4_14ComposedLayoutINS4_7SwizzleILi2ELi4ELi3EEENS4_18smem_ptr_flag_bitsILi8EEENSS_INS5_IJNSA_ILi8EEESF_EEENS5_IJSF_SB_EEEEEEEvNS4_8identityESZ_S19_vS1A_EENS_8epilogue10collective6detail29Sm90TmaWarpSpecializedAdapterINS1D_15DefaultEpilogueISI_SJ_SJ_NS1C_6thread17LinearCombinationISI_Li1EffLNS1H_9ScaleType4KindE0ELNS_15FloatRoundStyleE2ESI_EENS1_15EpilogueDefaultEEEEEvvEEEEvNT_6ParamsE --------------------------
	.section	.nv.info._ZN7cutlass13device_kernelINS_4gemm6kernel13GemmUniversalIN4cute5tupleIJiiiiEEENS1_10collective13CollectiveMmaINS1_37MainloopSm90TmaGmmaWarpSpecializedFP8ILi14ENS5_IJNS4_1CILi1EEESB_SB_EEENS1_32KernelTmaWarpSpecializedPingpongEEENS5_IJNSA_ILi64EEENSA_ILi192EEESF_EEENS_12float_e4m3_tENS5_IJlSB_lEEESI_SJ_NS4_8TiledMMAINS4_8MMA_AtomIJNS4_4SM904GMMA31MMA_64x192x32_F32E4M3E4M3_SS_TNILNSN_7ScaleInE1ELSP_1EEEEEENS4_6LayoutISC_NS5_IJNSA_ILi0EEEST_ST_EEEEENS5_IJNS4_10UnderscoreESW_SW_EEEEENS4_13SM90_TMA_LOADENS4_14ComposedLayoutINS4_7SwizzleILi2ELi4ELi3EEENS4_18smem_ptr_flag_bitsILi8EEENSS_INS5_IJNSA_ILi8EEESF_EEENS5_IJSF_SB_EEEEEEEvNS4_8identityESZ_S19_vS1A_EENS_8epilogue10collective6detail29Sm90TmaWarpSpecializedAdapterINS1D_15DefaultEpilogueISI_SJ_SJ_NS1C_6thread17LinearCombinationISI_Li1EffLNS1H_9ScaleType4KindE0ELNS_15FloatRoundStyleE2ESI_EENS1_15EpilogueDefaultEEEEEvvEEEEvNT_6ParamsE,"",@"SHT_CUDA_INFO"
	.sectionflags	@""
	.align	4


	//----- nvinfo : EIATTR_CUDA_API_VERSION
	.align		4
        /*0000*/ 	.byte	0x04, 0x37
        /*0002*/ 	.short	(.L_18 - .L_17)
.L_17:
        /*0004*/ 	.word	0x00000082


	//----- nvinfo : EIATTR_KPARAM_INFO
	.align		4
.L_18:
        /*0008*/ 	.byte	0x04, 0x17
        /*000a*/ 	.short	(.L_20 - .L_19)
.L_19:
        /*000c*/ 	.word	0x00000000
        /*0010*/ 	.short	0x0000
        /*0012*/ 	.short	0x0070
        /*0014*/ 	.byte	0x00, 0xf0, 0x01, 0x10


	//----- nvinfo : EIATTR_SPARSE_MMA_MASK
	.align		4
.L_20:
        /*0018*/ 	.byte	0x03, 0x50
        /*001a*/ 	.short	0x0000


	//----- nvinfo : EIATTR_MAXREG_COUNT
	.align		4
        /*001c*/ 	.byte	0x03, 0x1b
        /*001e*/ 	.short	0x00a8


	//----- nvinfo : EIATTR_NUM_BARRIERS
	.align		4
        /*0020*/ 	.byte	0x02, 0x4c
        /*0022*/ 	.byte	0x01
	.zero		1


	//----- nvinfo : EIATTR_MERCURY_ISA_VERSION
	.align		4
        /*0024*/ 	.byte	0x03, 0x5f
        /*0026*/ 	.short	0x0101


	//----- nvinfo : EIATTR_INT_WARP_WIDE_INSTR_OFFSETS
	.align		4
        /*0028*/ 	.byte	0x04, 0x31
        /*002a*/ 	.short	(.L_22 - .L_21)


	//   ....[0]....
.L_21:
        /*002c*/ 	.word	0x00000550


	//   ....[1]....
        /*0030*/ 	.word	0x00000570


	//   ....[2]....
        /*0034*/ 	.word	0x000005f0


	//   ....[3]....
        /*0038*/ 	.word	0x00000600


	//   ....[4]....
        /*003c*/ 	.word	0x00000610


	//   ....[5]....
        /*0040*/ 	.word	0x00000630


	//   ....[6]....
        /*0044*/ 	.word	0x000006c0


	//   ....[7]....
        /*0048*/ 	.word	0x000006e0


	//----- nvinfo : EIATTR_COOP_GROUP_MASK_REGIDS
	.align		4
.L_22:
        /*004c*/ 	.byte	0x04, 0x29
        /*004e*/ 	.short	(.L_24 - .L_23)


	//   ....[0]....
.L_23:
        /*0050*/ 	.word	0xffffffff


	//   ....[1]....
        /*0054*/ 	.word	0xffffffff


	//   ....[2]....
        /*0058*/ 	.word	0xffffffff


	//   ....[3]....
        /*005c*/ 	.word	0xffffffff


	//   ....[4]....
        /*0060*/ 	.word	0xffffffff


	//   ....[5]....
        /*0064*/ 	.word	0xffffffff


	//----- nvinfo : EIATTR_COOP_GROUP_INSTR_OFFSETS
	.align		4
.L_24:
        /*0068*/ 	.byte	0x04, 0x28
        /*006a*/ 	.short	(.L_26 - .L_25)


	//   ....[0]....
.L_25:
        /*006c*/ 	.word	0x00000060


	//   ....[1]....
        /*0070*/ 	.word	0x00000070


	//   ....[2]....
        /*0074*/ 	.word	0x00000130


	//   ....[3]....
        /*0078*/ 	.word	0x00000430


	//   ....[4]....
        /*007c*/ 	.word	0x00000470


	//   ....[5]....
        /*0080*/ 	.word	0x000004b0


	//----- nvinfo : EIATTR_REG_RECONFIG
	.align		4
.L_26:
        /*0084*/ 	.byte	0x01, 0x54
	.zero		2


	//----- nvinfo : EIATTR_MBARRIER_INSTR_OFFSETS
	.align		4
        /*0088*/ 	.byte	0x04, 0x39
        /*008a*/ 	.short	(.L_28 - .L_27)


	//   ....[0]....
.L_27:
        /*008c*/ 	.word	0x00000250
        /*0090*/ 	.word	0x000000ff
        /*0094*/ 	.word	0x00000000
        /*0098*/ 	.short	0x0100
        /*009a*/ 	.byte	0x08
	.zero		1


	//   ....[1]....
        /*009c*/ 	.word	0x00000260
        /*00a0*/ 	.word	0x000000ff
        /*00a4*/ 	.word	0x00000070
        /*00a8*/ 	.short	0x0100
        /*00aa*/ 	.byte	0x08
	.zero		1


	//   ....[2]....
        /*00ac*/ 	.word	0x00000270
        /*00b0*/ 	.word	0x000000ff
        /*00b4*/ 	.word	0x00000008
        /*00b8*/ 	.short	0x0100
        /*00ba*/ 	.byte	0x08
	.zero		1


	//   ....[3]....
        /*00bc*/ 	.word	0x00000280
        /*00c0*/ 	.word	0x000000ff
        /*00c4*/ 	.word	0x00000078
        /*00c8*/ 	.short	0x0100
        /*00ca*/ 	.byte	0x08
	.zero		1


	//   ....[4]....
        /*00cc*/ 	.word	0x00000290
        /*00d0*/ 	.word	0x000000ff
        /*00d4*/ 	.word	0x00000010
        /*00d8*/ 	.short	0x0100
        /*00da*/ 	.byte	0x08
	.zero		1


	//   ....[5]....
        /*00dc*/ 	.word	0x000002a0
        /*00e0*/ 	.word	0x000000ff
        /*00e4*/ 	.word	0x00000080
        /*00e8*/ 	.short	0x0100
        /*00ea*/ 	.byte	0x08
	.zero		1


	//   ....[6]....
        /*00ec*/ 	.word	0x000002b0
        /*00f0*/ 	.word	0x000000ff
        /*00f4*/ 	.word	0x00000018
        /*00f8*/ 	.short	0x0100
        /*00fa*/ 	.byte	0x08
	.zero		1


	//   ....[7]....
        /*00fc*/ 	.word	0x000002c0
        /*0100*/ 	.word	0x000000ff
        /*0104*/ 	.word	0x00000088
        /*0108*/ 	.short	0x0100
        /*010a*/ 	.byte	0x08
	.zero		1


	//   ....[8]....
        /*010c*/ 	.word	0x000002d0
        /*0110*/ 	.word	0x000000ff
        /*0114*/ 	.word	0x00000020
        /*0118*/ 	.short	0x0100
        /*011a*/ 	.byte	0x08
	.zero		1


	//   ....[9]....
        /*011c*/ 	.word	0x000002e0
        /*0120*/ 	.word	0x000000ff
        /*0124*/ 	.word	0x00000090
        /*0128*/ 	.short	0x0100
        /*012a*/ 	.byte	0x08
	.zero		1


	//   ....[10]....
        /*012c*/ 	.word	0x000002f0
        /*0130*/ 	.word	0x000000ff
        /*0134*/ 	.word	0x00000028
        /*0138*/ 	.short	0x0100
        /*013a*/ 	.byte	0x08
	.zero		1


	//   ....[11]....
        /*013c*/ 	.word	0x00000300
        /*0140*/ 	.word	0x000000ff
        /*0144*/ 	.word	0x00000098
        /*0148*/ 	.short	0x0100
        /*014a*/ 	.byte	0x08
	.zero		1


	//   ....[12]....
        /*014c*/ 	.word	0x00000310
        /*0150*/ 	.word	0x000000ff
        /*0154*/ 	.word	0x00000030
        /*0158*/ 	.short	0x0100
        /*015a*/ 	.byte	0x08
	.zero		1


	//   ....[13]....
        /*015c*/ 	.word	0x00000320
        /*0160*/ 	.word	0x000000ff
        /*0164*/ 	.word	0x000000a0
        /*0168*/ 	.short	0x0100
        /*016a*/ 	.byte	0x08
	.zero		1


	//   ....[14]....
        /*016c*/ 	.word	0x00000330
        /*0170*/ 	.word	0x000000ff
        /*0174*/ 	.word	0x00000038
        /*0178*/ 	.short	0x0100
        /*017a*/ 	.byte	0x08
	.zero		1


	//   ....[15]....
        /*017c*/ 	.word	0x00000340
        /*0180*/ 	.word	0x000000ff
        /*0184*/ 	.word	0x000000a8
        /*0188*/ 	.short	0x0100
        /*018a*/ 	.byte	0x08
	.zero		1


	//   ....[16]....
        /*018c*/ 	.word	0x00000350
        /*0190*/ 	.word	0x000000ff
        /*0194*/ 	.word	0x00000040
        /*0198*/ 	.short	0x0100
        /*019a*/ 	.byte	0x08
	.zero		1


	//   ....[17]....
        /*019c*/ 	.word	0x00000360
        /*01a0*/ 	.word	0x000000ff
        /*01a4*/ 	.word	0x000000b0
        /*01a8*/ 	.short	0x0100
        /*01aa*/ 	.byte	0x08
	.zero		1


	//   ....[18]....
        /*01ac*/ 	.word	0x00000370
        /*01b0*/ 	.word	0x000000ff
        /*01b4*/ 	.word	0x00000048
        /*01b8*/ 	.short	0x0100
        /*01ba*/ 	.byte	0x08
	.zero		1


	//   ....[19]....
        /*01bc*/ 	.word	0x00000380
        /*01c0*/ 	.word	0x000000ff
        /*01c4*/ 	.word	0x000000b8
        /*01c8*/ 	.short	0x0100
        /*01ca*/ 	.byte	0x08
	.zero		1


	//   ....[20]....
        /*01cc*/ 	.word	0x00000390
        /*01d0*/ 	.word	0x000000ff
        /*01d4*/ 	.word	0x00000050
        /*01d8*/ 	.short	0x0100
        /*01da*/ 	.byte	0x08
	.zero		1


	//   ....[21]....
        /*01dc*/ 	.word	0x000003a0
        /*01e0*/ 	.word	0x000000ff
        /*01e4*/ 	.word	0x000000c0
        /*01e8*/ 	.short	0x0100
        /*01ea*/ 	.byte	0x08
	.zero		1


	//   ....[22]....
        /*01ec*/ 	.word	0x000003b0
        /*01f0*/ 	.word	0x000000ff
        /*01f4*/ 	.word	0x00000058
        /*01f8*/ 	.short	0x0100
        /*01fa*/ 	.byte	0x08
	.zero		1


	//   ....[23]....
        /*01fc*/ 	.word	0x000003c0
        /*0200*/ 	.word	0x000000ff
        /*0204*/ 	.word	0x000000c8
        /*0208*/ 	.short	0x0100
        /*020a*/ 	.byte	0x08
	.zero		1


	//   ....[24]....
        /*020c*/ 	.word	0x000003d0
        /*0210*/ 	.word	0x000000ff
        /*0214*/ 	.word	0x00000060
        /*0218*/ 	.short	0x0100
        /*021a*/ 	.byte	0x08
	.zero		1


	//   ....[25]....
        /*021c*/ 	.word	0x000003e0
        /*0220*/ 	.word	0x000000ff
        /*0224*/ 	.word	0x000000d0
        /*0228*/ 	.short	0x0100
        /*022a*/ 	.byte	0x08
	.zero		1


	//   ....[26]....
        /*022c*/ 	.word	0x000003f0
        /*0230*/ 	.word	0x000000ff
        /*0234*/ 	.word	0x00000068
        /*0238*/ 	.short	0x0100
        /*023a*/ 	.byte	0x08
	.zero		1


	//   ....[27]....
        /*023c*/ 	.word	0x00000400
        /*0240*/ 	.word	0x000000ff
        /*0244*/ 	.word	0x000000d8
        /*0248*/ 	.short	0x0100
        /*024a*/ 	.byte	0x08
	.zero		1


	//   ....[28]....
        /*024c*/ 	.word	0x00000720
        /*0250*/ 	.word	0x000000ff
        /*0254*/ 	.word	0x00000110
        /*0258*/ 	.short	0x0100
        /*025a*/ 	.byte	0x08
	.zero		1


	//   ....[29]....
        /*025c*/ 	.word	0x00000790
        /*0260*/ 	.word	0x000000ff
        /*0264*/ 	.word	0x00000118
        /*0268*/ 	.short	0x0100
        /*026a*/ 	.byte	0x08
	.zero		1


	//   ....[30]....
        /*026c*/ 	.word	0x000007b0
        /*0270*/ 	.word	0x000000ff
        /*0274*/ 	.word	0x000000f0
        /*0278*/ 	.short	0x0100
        /*027a*/ 	.byte	0x09
	.zero		1


	//   ....[31]....
        /*027c*/ 	.word	0x000007c0
        /*0280*/ 	.word	0x000000ff
        /*0284*/ 	.word	0x000000f8
        /*0288*/ 	.short	0x0100
        /*028a*/ 	.byte	0x09
	.zero		1


	//   ....[32]....
        /*028c*/ 	.word	0x000007d0
        /*0290*/ 	.word	0x000000ff
        /*0294*/ 	.word	0x00000100
        /*0298*/ 	.short	0x0100
        /*029a*/ 	.byte	0x09
	.zero		1


	//   ....[33]....
        /*029c*/ 	.word	0x000007e0
        /*02a0*/ 	.word	0x000000ff
        /*02a4*/ 	.word	0x00000108
        /*02a8*/ 	.short	0x0100
        /*02aa*/ 	.byte	0x09
	.zero		1


	//   ....[34]....
        /*02ac*/ 	.word	0x000015a0
        /*02b0*/ 	.word	0x000000ff
        /*02b4*/ 	.word	0xfffffff8
        /*02b8*/ 	.short	0x010a
        /*02ba*/ 	.byte	0x0f
	.zero		1


	//   ....[35]....
        /*02bc*/ 	.word	0x00001c70
        /*02c0*/ 	.word	0x000000ff
        /*02c4*/ 	.word	0x00000000
        /*02c8*/ 	.short	0x010a
        /*02ca*/ 	.byte	0x06
	.zero		1


	//   ....[36]....
        /*02cc*/ 	.word	0x00001cb0
        /*02d0*/ 	.word	0x000000ff
        /*02d4*/ 	.word	0x00000000
        /*02d8*/ 	.short	0x010a
        /*02da*/ 	.byte	0x06
	.zero		1


	//   ....[37]....
        /*02dc*/ 	.word	0x000028a0
        /*02e0*/ 	.word	0x000000ff
        /*02e4*/ 	.word	0x00000000
        /*02e8*/ 	.short	0x010a
        /*02ea*/ 	.byte	0x09
	.zero		1


	//   ....[38]....
        /*02ec*/ 	.word	0x000028e0
        /*02f0*/ 	.word	0x000000ff
        /*02f4*/ 	.word	0x00000000
        /*02f8*/ 	.short	0x010a
        /*02fa*/ 	.byte	0x09
	.zero		1


	//   ....[39]....
        /*02fc*/ 	.word	0x00003140
        /*0300*/ 	.word	0x000000ff
        /*0304*/ 	.word	0x00000000
        /*0308*/ 	.short	0x0101
        /*030a*/ 	.byte	0x08
	.zero		1


	//   ....[40]....
        /*030c*/ 	.word	0x000038b0
        /*0310*/ 	.word	0x0000000f
        /*0314*/ 	.word	0x00000000
        /*0318*/ 	.short	0x0101
        /*031a*/ 	.byte	0x16
	.zero		1


	//   ....[41]....
        /*031c*/ 	.word	0x000039a0
        /*0320*/ 	.word	0x000000ff
        /*0324*/ 	.word	0x00000000
        /*0328*/ 	.short	0x0101
        /*032a*/ 	.byte	0x08
	.zero		1


	//   ....[42]....
        /*032c*/ 	.word	0x00003a50
        /*0330*/ 	.word	0x000000ff
        /*0334*/ 	.word	0x00000008
        /*0338*/ 	.short	0x010a
        /*033a*/ 	.byte	0x0f
	.zero		1


	//   ....[43]....
        /*033c*/ 	.word	0x0000a500
        /*0340*/ 	.word	0x00000004
        /*0344*/ 	.word	0x00000000
        /*0348*/ 	.short	0x0101
        /*034a*/ 	.byte	0x16
	.zero		1


	//   ....[44]....
        /*034c*/ 	.word	0x0000ade0
        /*0350*/ 	.word	0x00000013
        /*0354*/ 	.word	0x00000070
        /*0358*/ 	.short	0x010a
        /*035a*/ 	.byte	0x3f
	.zero		1


	//   ....[45]....
        /*035c*/ 	.word	0x0000b160
        /*0360*/ 	.word	0x0000000a
        /*0364*/ 	.word	0x00000118
        /*0368*/ 	.short	0x0101
        /*036a*/ 	.byte	0x3f
	.zero		1


	//   ....[46]....
        /*036c*/ 	.word	0x0000b8c0
        /*0370*/ 	.word	0x00000005
        /*0374*/ 	.word	0x00000000
        /*0378*/ 	.short	0x010a
        /*037a*/ 	.byte	0x3f
	.zero		1


	//   ....[47]....
        /*037c*/ 	.word	0x0000b940
        /*0380*/ 	.word	0x00000007
        /*0384*/ 	.word	0x00000000
        /*0388*/ 	.short	0x010a
        /*038a*/ 	.byte	0x3f
	.zero		1


	//   ....[48]....
        /*038c*/ 	.word	0x0000b9d0
        /*0390*/ 	.word	0x00000006
        /*0394*/ 	.word	0x00000000
        /*0398*/ 	.short	0x010a
        /*039a*/ 	.byte	0x3f
	.zero		1


	//   ....[49]....
        /*039c*/ 	.word	0x0000ba60
        /*03a0*/ 	.word	0x00000009
        /*03a4*/ 	.word	0x00000000
        /*03a8*/ 	.short	0x010a
        /*03aa*/ 	.byte	0x3f
	.zero		1


	//   ....[50]....
        /*03ac*/ 	.word	0x0000baf0
        /*03b0*/ 	.word	0x00000006
        /*03b4*/ 	.word	0x00000000
        /*03b8*/ 	.short	0x010a
        /*03ba*/ 	.byte	0x3f
	.zero		1


	//   ....[51]....
        /*03bc*/ 	.word	0x0000bb80
        /*03c0*/ 	.word	0x00000009
        /*03c4*/ 	.word	0x00000000
        /*03c8*/ 	.short	0x010a
        /*03ca*/ 	.byte	0x3f
	.zero		1


	//   ....[52]....
        /*03cc*/ 	.word	0x0000bc10
        /*03d0*/ 	.word	0x00000006
        /*03d4*/ 	.word	0x00000000
        /*03d8*/ 	.short	0x010a
        /*03da*/ 	.byte	0x3f
	.zero		1


	//   ....[53]....
        /*03dc*/ 	.word	0x0000bca0
        /*03e0*/ 	.word	0x00000009
        /*03e4*/ 	.word	0x00000000
        /*03e8*/ 	.short	0x010a
        /*03ea*/ 	.byte	0x3f
	.zero		1


	//   ....[54]....
        /*03ec*/ 	.word	0x0000bd30
        /*03f0*/ 	.word	0x00000006
        /*03f4*/ 	.word	0x00000000
        /*03f8*/ 	.short	0x010a
        /*03fa*/ 	.byte	0x3f
	.zero		1


	//   ....[55]....
        /*03fc*/ 	.word	0x0000bdc0
        /*0400*/ 	.word	0x00000009
        /*0404*/ 	.word	0x00000000
        /*0408*/ 	.short	0x010a
        /*040a*/ 	.byte	0x3f
	.zero		1


	//   ....[56]....
        /*040c*/ 	.word	0x0000be50
        /*0410*/ 	.word	0x00000006
        /*0414*/ 	.word	0x00000000
        /*0418*/ 	.short	0x010a
        /*041a*/ 	.byte	0x3f
	.zero		1


	//   ....[57]....
        /*041c*/ 	.word	0x0000bee0
        /*0420*/ 	.word	0x00000009
        /*0424*/ 	.word	0x00000000
        /*0428*/ 	.short	0x010a
        /*042a*/ 	.byte	0x3f
	.zero		1


	//   ....[58]....
        /*042c*/ 	.word	0x0000bf70
        /*0430*/ 	.word	0x00000006
        /*0434*/ 	.word	0x00000000
        /*0438*/ 	.short	0x010a
        /*043a*/ 	.byte	0x3f
	.zero		1


	//   ....[59]....
        /*043c*/ 	.word	0x0000c000
        /*0440*/ 	.word	0x00000003
        /*0444*/ 	.word	0x00000000
        /*0448*/ 	.short	0x010a
        /*044a*/ 	.byte	0x3f
	.zero		1


	//   ....[60]....
        /*044c*/ 	.word	0x0000c070
        /*0450*/ 	.word	0x0000000f
        /*0454*/ 	.word	0xfffffff8
        /*0458*/ 	.short	0x010a
        /*045a*/ 	.byte	0x3f
	.zero		1


	//   ....[61]....
        /*045c*/ 	.word	0x0000c0d0
        /*0460*/ 	.word	0x0000000f
        /*0464*/ 	.word	0x00000000
        /*0468*/ 	.short	0x010a
        /*046a*/ 	.byte	0x3f
	.zero		1


	//   ....[62]....
        /*046c*/ 	.word	0x0000c130
        /*0470*/ 	.word	0x00000010
        /*0474*/ 	.word	0x00000000
        /*0478*/ 	.short	0x010a
        /*047a*/ 	.byte	0x3f
	.zero		1


	//   ....[63]....
        /*047c*/ 	.word	0x0000c190
        /*0480*/ 	.word	0x00000011
        /*0484*/ 	.word	0x00000008
        /*0488*/ 	.short	0x010a
        /*048a*/ 	.byte	0x3f
	.zero		1


	//   ....[64]....
        /*048c*/ 	.word	0x0000c260
        /*0490*/ 	.word	0x00000013
        /*0494*/ 	.word	0x00000070
        /*0498*/ 	.short	0x010a
        /*049a*/ 	.byte	0x3f
	.zero		1


	//   ....[65]....
        /*049c*/ 	.word	0x0000c340
        /*04a0*/ 	.word	0x00000005
        /*04a4*/ 	.word	0x00000000
        /*04a8*/ 	.short	0x010a
        /*04aa*/ 	.byte	0x3f
	.zero		1


	//   ....[66]....
        /*04ac*/ 	.word	0x0000c390
        /*04b0*/ 	.word	0x00000007
        /*04b4*/ 	.word	0x00000000
        /*04b8*/ 	.short	0x010a
        /*04ba*/ 	.byte	0x3f
	.zero		1


	//   ....[67]....
        /*04bc*/ 	.word	0x0000c3e0
        /*04c0*/ 	.word	0x00000006
        /*04c4*/ 	.word	0x00000000
        /*04c8*/ 	.short	0x010a
        /*04ca*/ 	.byte	0x3f
	.zero		1


	//   ....[68]....
        /*04cc*/ 	.word	0x0000c430
        /*04d0*/ 	.word	0x00000009
        /*04d4*/ 	.word	0x00000000
        /*04d8*/ 	.short	0x010a
        /*04da*/ 	.byte	0x3f
	.zero		1


	//   ....[69]....
        /*04dc*/ 	.word	0x0000c480
        /*04e0*/ 	.word	0x00000006
        /*04e4*/ 	.word	0x00000000
        /*04e8*/ 	.short	0x010a
        /*04ea*/ 	.byte	0x3f
	.zero		1


	//   ....[70]....
        /*04ec*/ 	.word	0x0000c4d0
        /*04f0*/ 	.word	0x00000009
        /*04f4*/ 	.word	0x00000000
        /*04f8*/ 	.short	0x010a
        /*04fa*/ 	.byte	0x3f
	.zero		1


	//   ....[71]....
        /*04fc*/ 	.word	0x0000c520
        /*0500*/ 	.word	0x00000006
        /*0504*/ 	.word	0x00000000
        /*0508*/ 	.short	0x010a
        /*050a*/ 	.byte	0x3f
	.zero		1


	//   ....[72]....
        /*050c*/ 	.word	0x0000c570
        /*0510*/ 	.word	0x00000009
        /*0514*/ 	.word	0x00000000
        /*0518*/ 	.short	0x010a
        /*051a*/ 	.byte	0x3f
	.zero		1


	//   ....[73]....
        /*051c*/ 	.word	0x0000c5c0
        /*0520*/ 	.word	0x00000006
        /*0524*/ 	.word	0x00000000
        /*0528*/ 	.short	0x010a
        /*052a*/ 	.byte	0x3f
	.zero		1


	//   ....[74]....
        /*052c*/ 	.word	0x0000c610
        /*0530*/ 	.word	0x00000009
        /*0534*/ 	.word	0x00000000
        /*0538*/ 	.short	0x010a
        /*053a*/ 	.byte	0x3f
	.zero		1


	//   ....[75]....
        /*053c*/ 	.word	0x0000c660
        /*0540*/ 	.word	0x00000006
        /*0544*/ 	.word	0x00000000
        /*0548*/ 	.short	0x010a
        /*054a*/ 	.byte	0x3f
	.zero		1


	//   ....[76]....
        /*054c*/ 	.word	0x0000c6b0
        /*0550*/ 	.word	0x00000009
        /*0554*/ 	.word	0x00000000
        /*0558*/ 	.short	0x010a
        /*055a*/ 	.byte	0x3f
	.zero		1


	//   ....[77]....
        /*055c*/ 	.word	0x0000c700
        /*0560*/ 	.word	0x00000006
        /*0564*/ 	.word	0x00000000
        /*0568*/ 	.short	0x010a
        /*056a*/ 	.byte	0x3f
	.zero		1


	//----- nvinfo : EIATTR_NUM_MBARRIERS
	.align		4
.L_28:
        /*056c*/ 	.byte	0x03, 0x38
        /*056e*/ 	.short	0x0022


	//----- nvinfo : EIATTR_EXIT_INSTR_OFFSETS
	.align		4
        /*0570*/ 	.byte	0x04, 0x1c
        /*0572*/ 	.short	(.L_30 - .L_29)


	//   ....[0]....
.L_29:
        /*0574*/ 	.word	0x000012d0


	//   ....[1]....
        /*0578*/ 	.word	0x00001330


	//   ....[2]....
        /*057c*/ 	.word	0x0000ab10


	//   ....[3]....
        /*0580*/ 	.word	0x0000ab40


	//   ....[4]....
        /*0584*/ 	.word	0x0000c050


	//----- nvinfo : EIATTR_MAX_THREADS
	.align		4
.L_30:
        /*0588*/ 	.byte	0x04, 0x05
        /*058a*/ 	.short	(.L_32 - .L_31)
.L_31:
        /*058c*/ 	.word	0x00000180
        /*0590*/ 	.word	0x00000001
        /*0594*/ 	.word	0x00000001


	//----- nvinfo : EIATTR_CRS_STACK_SIZE
	.align		4
.L_32:
        /*0598*/ 	.byte	0x04, 0x1e
        /*059a*/ 	.short	(.L_34 - .L_33)
.L_33:
        /*059c*/ 	.word	0x00000000


	//----- nvinfo : EIATTR_CBANK_PARAM_SIZE
	.align		4
.L_34:
        /*05a0*/ 	.byte	0x03, 0x19
        /*05a2*/ 	.short	0x0470


	//----- nvinfo : EIATTR_PARAM_CBANK
	.align		4
        /*05a4*/ 	.byte	0x04, 0x0a
        /*05a6*/ 	.short	(.L_36 - .L_35)
	.align		4
.L_35:
        /*05a8*/ 	.word	index@(.nv.constant0._ZN7cutlass13device_kernelINS_4gemm6kernel13GemmUniversalIN4cute5tupleIJiiiiEEENS1_10collective13CollectiveMmaINS1_37MainloopSm90TmaGmmaWarpSpecializedFP8ILi14ENS5_IJNS4_1CILi1EEESB_SB_EEENS1_32KernelTmaWarpSpecializedPingpongEEENS5_IJNSA_ILi64EEENSA_ILi192EEESF_EEENS_12float_e4m3_tENS5_IJlSB_lEEESI_SJ_NS4_8TiledMMAINS4_8MMA_AtomIJNS4_4SM904GMMA31MMA_64x192x32_F32E4M3E4M3_SS_TNILNSN_7ScaleInE1ELSP_1EEEEEENS4_6LayoutISC_NS5_IJNSA_ILi0EEEST_ST_EEEEENS5_IJNS4_10UnderscoreESW_SW_EEEEENS4_13SM90_TMA_LOADENS4_14ComposedLayoutINS4_7SwizzleILi2ELi4ELi3EEENS4_18smem_ptr_flag_bitsILi8EEENSS_INS5_IJNSA_ILi8EEESF_EEENS5_IJSF_SB_EEEEEEEvNS4_8identityESZ_S19_vS1A_EENS_8epilogue10collective6detail29Sm90TmaWarpSpecializedAdapterINS1D_15DefaultEpilogueISI_SJ_SJ_NS1C_6thread17LinearCombinationISI_Li1EffLNS1H_9ScaleType4KindE0ELNS_15FloatRoundStyleE2ESI_EENS1_15EpilogueDefaultEEEEEvvEEEEvNT_6ParamsE)
        /*05ac*/ 	.short	0x0210
        /*05ae*/ 	.short	0x0470


	//----- nvinfo : EIATTR_SW_WAR
	.align		4
.L_36:
        /*05b0*/ 	.byte	0x04, 0x36
        /*05b2*/ 	.short	(.L_38 - .L_37)
.L_37:
        /*05b4*/ 	.word	0x00000008
.L_38:


//--------------------- .nv.callgraph             --------------------------
	.section	.nv.callgraph,"",@"SHT_CUDA_CALLGRAPH"
	.align	4
	.sectionentsize	8
	.align		4
        /*0000*/ 	.word	0x00000000
	.align		4
        /*0004*/ 	.word	0xffffffff
	.align		4
        /*0008*/ 	.word	0x00000000
	.align		4
        /*000c*/ 	.word	0xfffffffe
	.align		4
        /*0010*/ 	.word	0x00000000
	.align		4
        /*0014*/ 	.word	0xfffffffd
	.align		4
        /*0018*/ 	.word	0x00000000
	.align		4
        /*001c*/ 	.word	0xfffffffc


//--------------------- .nv.constant4             --------------------------
	.section	.nv.constant4,"a",@progbits
	.align	8
	.align		8
.nv.constant4:
        /*0000*/ 	.dword	_ZN40_INTERNAL_1bd18bbe_4_k_cu_0d627ff5_140964cuda3std3__45__cpo5beginE
	.align		8
        /*0008*/ 	.dword	_ZN40_INTERNAL_1bd18bbe_4_k_cu_0d627ff5_140964cuda3std3__45__cpo3endE
	.align		8
        /*0010*/ 	.dword	_ZN40_INTERNAL_1bd18bbe_4_k_cu_0d627ff5_140964cuda3std3__45__cpo6cbeginE
	.align		8
        /*0018*/ 	.dword	_ZN40_INTERNAL_1bd18bbe_4_k_cu_0d627ff5_140964cuda3std3__45__cpo4cendE
	.align		8
        /*0020*/ 	.dword	_ZN40_INTERNAL_1bd18bbe_4_k_cu_0d627ff5_140964cuda3std3__442_GLOBAL__N__1bd18bbe_4_k_cu_0d627ff5_140966ignoreE
	.align		8
        /*0028*/ 	.dword	_ZN40_INTERNAL_1bd18bbe_4_k_cu_0d627ff5_140964cuda3std3__419piecewise_constructE
	.align		8
        /*0030*/ 	.dword	_ZN40_INTERNAL_1bd18bbe_4_k_cu_0d627ff5_140964cuda3std3__48in_placeE
	.align		8
        /*0038*/ 	.dword	_ZN40_INTERNAL_1bd18bbe_4_k_cu_0d627ff5_140964cuda3std6ranges3__45__cpo4swapE
	.align		8
        /*0040*/ 	.dword	_ZN40_INTERNAL_1bd18bbe_4_k_cu_0d627ff5_140964cuda3std6ranges3__45__cpo9iter_moveE
	.align		8
        /*0048*/ 	.dword	_ZN40_INTERNAL_1bd18bbe_4_k_cu_0d627ff5_140964cute7productE
	.align		8
        /*0050*/ 	.dword	_ZN40_INTERNAL_1bd18bbe_4_k_cu_0d627ff5_140964cute1_E


//--------------------- .text._ZN7cutlass13device_kernelINS_4gemm6kernel13GemmUniversalIN4cute5tupleIJiiiiEEENS1_10collective13CollectiveMmaINS1_37MainloopSm90TmaGmmaWarpSpecializedFP8ILi14ENS5_IJNS4_1CILi1EEESB_SB_EEENS1_32KernelTmaWarpSpecializedPingpongEEENS5_IJNSA_ILi64EEENSA_ILi192EEESF_EEENS_12float_e4m3_tENS5_IJlSB_lEEESI_SJ_NS4_8TiledMMAINS4_8MMA_AtomIJNS4_4SM904GMMA31MMA_64x192x32_F32E4M3E4M3_SS_TNILNSN_7ScaleInE1ELSP_1EEEEEENS4_6LayoutISC_NS5_IJNSA_ILi0EEEST_ST_EEEEENS5_IJNS4_10UnderscoreESW_SW_EEEEENS4_13SM90_TMA_LOADENS4_14ComposedLayoutINS4_7SwizzleILi2ELi4ELi3EEENS4_18smem_ptr_flag_bitsILi8EEENSS_INS5_IJNSA_ILi8EEESF_EEENS5_IJSF_SB_EEEEEEEvNS4_8identityESZ_S19_vS1A_EENS_8epilogue10collective6detail29Sm90TmaWarpSpecializedAdapterINS1D_15DefaultEpilogueISI_SJ_SJ_NS1C_6thread17LinearCombinationISI_Li1EffLNS1H_9ScaleType4KindE0ELNS_15FloatRoundStyleE2ESI_EENS1_15EpilogueDefaultEEEEEvvEEEEvNT_6ParamsE --------------------------
	.section	.text._ZN7cutlass13device_kernelINS_4gemm6kernel13GemmUniversalIN4cute5tupleIJiiiiEEENS1_10collective13CollectiveMmaINS1_37MainloopSm90TmaGmmaWarpSpecializedFP8ILi14ENS5_IJNS4_1CILi1EEESB_SB_EEENS1_32KernelTmaWarpSpecializedPingpongEEENS5_IJNSA_ILi64EEENSA_ILi192EEESF_EEENS_12float_e4m3_tENS5_IJlSB_lEEESI_SJ_NS4_8TiledMMAINS4_8MMA_AtomIJNS4_4SM904GMMA31MMA_64x192x32_F32E4M3E4M3_SS_TNILNSN_7ScaleInE1ELSP_1EEEEEENS4_6LayoutISC_NS5_IJNSA_ILi0EEEST_ST_EEEEENS5_IJNS4_10UnderscoreESW_SW_EEEEENS4_13SM90_TMA_LOADENS4_14ComposedLayoutINS4_7SwizzleILi2ELi4ELi3EEENS4_18smem_ptr_flag_bitsILi8EEENSS_INS5_IJNSA_ILi8EEESF_EEENS5_IJSF_SB_EEEEEEEvNS4_8identityESZ_S19_vS1A_EENS_8epilogue10collective6detail29Sm90TmaWarpSpecializedAdapterINS1D_15DefaultEpilogueISI_SJ_SJ_NS1C_6thread17LinearCombinationISI_Li1EffLNS1H_9ScaleType4KindE0ELNS_15FloatRoundStyleE2ESI_EENS1_15EpilogueDefaultEEEEEvvEEEEvNT_6ParamsE,"ax",@progbits
	.align	128
.text._ZN7cutlass13device_kernelINS_4gemm6kernel13GemmUniversalIN4cute5tupleIJiiiiEEENS1_10collective13CollectiveMmaINS1_37MainloopSm90TmaGmmaWarpSpecializedFP8ILi14ENS5_IJNS4_1CILi1EEESB_SB_EEENS1_32KernelTmaWarpSpecializedPingpongEEENS5_IJNSA_ILi64EEENSA_ILi192EEESF_EEENS_12float_e4m3_tENS5_IJlSB_lEEESI_SJ_NS4_8TiledMMAINS4_8MMA_AtomIJNS4_4SM904GMMA31MMA_64x192x32_F32E4M3E4M3_SS_TNILNSN_7ScaleInE1ELSP_1EEEEEENS4_6LayoutISC_NS5_IJNSA_ILi0EEEST_ST_EEEEENS5_IJNS4_10UnderscoreESW_SW_EEEEENS4_13SM90_TMA_LOADENS4_14ComposedLayoutINS4_7SwizzleILi2ELi4ELi3EEENS4_18smem_ptr_flag_bitsILi8EEENSS_INS5_IJNSA_ILi8EEESF_EEENS5_IJSF_SB_EEEEEEEvNS4_8identityESZ_S19_vS1A_EENS_8epilogue10collective6detail29Sm90TmaWarpSpecializedAdapterINS1D_15DefaultEpilogueISI_SJ_SJ_NS1C_6thread17LinearCombinationISI_Li1EffLNS1H_9ScaleType4KindE0ELNS_15FloatRoundStyleE2ESI_EENS1_15EpilogueDefaultEEEEEvvEEEEvNT_6ParamsE:
        .type           _ZN7cutlass13device_kernelINS_4gemm6kernel13GemmUniversalIN4cute5tupleIJiiiiEEENS1_10collective13CollectiveMmaINS1_37MainloopSm90TmaGmmaWarpSpecializedFP8ILi14ENS5_IJNS4_1CILi1EEESB_SB_EEENS1_32KernelTmaWarpSpecializedPingpongEEENS5_IJNSA_ILi64EEENSA_ILi192EEESF_EEENS_12float_e4m3_tENS5_IJlSB_lEEESI_SJ_NS4_8TiledMMAINS4_8MMA_AtomIJNS4_4SM904GMMA31MMA_64x192x32_F32E4M3E4M3_SS_TNILNSN_7ScaleInE1ELSP_1EEEEEENS4_6LayoutISC_NS5_IJNSA_ILi0EEEST_ST_EEEEENS5_IJNS4_10UnderscoreESW_SW_EEEEENS4_13SM90_TMA_LOADENS4_14ComposedLayoutINS4_7SwizzleILi2ELi4ELi3EEENS4_18smem_ptr_flag_bitsILi8EEENSS_INS5_IJNSA_ILi8EEESF_EEENS5_IJSF_SB_EEEEEEEvNS4_8identityESZ_S19_vS1A_EENS_8epilogue10collective6detail29Sm90TmaWarpSpecializedAdapterINS1D_15DefaultEpilogueISI_SJ_SJ_NS1C_6thread17LinearCombinationISI_Li1EffLNS1H_9ScaleType4KindE0ELNS_15FloatRoundStyleE2ESI_EENS1_15EpilogueDefaultEEEEEvvEEEEvNT_6ParamsE,@function
        .size           _ZN7cutlass13device_kernelINS_4gemm6kernel13GemmUniversalIN4cute5tupleIJiiiiEEENS1_10collective13CollectiveMmaINS1_37MainloopSm90TmaGmmaWarpSpecializedFP8ILi14ENS5_IJNS4_1CILi1EEESB_SB_EEENS1_32KernelTmaWarpSpecializedPingpongEEENS5_IJNSA_ILi64EEENSA_ILi192EEESF_EEENS_12float_e4m3_tENS5_IJlSB_lEEESI_SJ_NS4_8TiledMMAINS4_8MMA_AtomIJNS4_4SM904GMMA31MMA_64x192x32_F32E4M3E4M3_SS_TNILNSN_7ScaleInE1ELSP_1EEEEEENS4_6LayoutISC_NS5_IJNSA_ILi0EEEST_ST_EEEEENS5_IJNS4_10UnderscoreESW_SW_EEEEENS4_13SM90_TMA_LOADENS4_14ComposedLayoutINS4_7SwizzleILi2ELi4ELi3EEENS4_18smem_ptr_flag_bitsILi8EEENSS_INS5_IJNSA_ILi8EEESF_EEENS5_IJSF_SB_EEEEEEEvNS4_8identityESZ_S19_vS1A_EENS_8epilogue10collective6detail29Sm90TmaWarpSpecializedAdapterINS1D_15DefaultEpilogueISI_SJ_SJ_NS1C_6thread17LinearCombinationISI_Li1EffLNS1H_9ScaleType4KindE0ELNS_15FloatRoundStyleE2ESI_EENS1_15EpilogueDefaultEEEEEvvEEEEvNT_6ParamsE,(.L_x_289 - _ZN7cutlass13device_kernelINS_4gemm6kernel13GemmUniversalIN4cute5tupleIJiiiiEEENS1_10collective13CollectiveMmaINS1_37MainloopSm90TmaGmmaWarpSpecializedFP8ILi14ENS5_IJNS4_1CILi1EEESB_SB_EEENS1_32KernelTmaWarpSpecializedPingpongEEENS5_IJNSA_ILi64EEENSA_ILi192EEESF_EEENS_12float_e4m3_tENS5_IJlSB_lEEESI_SJ_NS4_8TiledMMAINS4_8MMA_AtomIJNS4_4SM904GMMA31MMA_64x192x32_F32E4M3E4M3_SS_TNILNSN_7ScaleInE1ELSP_1EEEEEENS4_6LayoutISC_NS5_IJNSA_ILi0EEEST_ST_EEEEENS5_IJNS4_10UnderscoreESW_SW_EEEEENS4_13SM90_TMA_LOADENS4_14ComposedLayoutINS4_7SwizzleILi2ELi4ELi3EEENS4_18smem_ptr_flag_bitsILi8EEENSS_INS5_IJNSA_ILi8EEESF_EEENS5_IJSF_SB_EEEEEEEvNS4_8identityESZ_S19_vS1A_EENS_8epilogue10collective6detail29Sm90TmaWarpSpecializedAdapterINS1D_15DefaultEpilogueISI_SJ_SJ_NS1C_6thread17LinearCombinationISI_Li1EffLNS1H_9ScaleType4KindE0ELNS_15FloatRoundStyleE2ESI_EENS1_15EpilogueDefaultEEEEEvvEEEEvNT_6ParamsE)
        .other          _ZN7cutlass13device_kernelINS_4gemm6kernel13GemmUniversalIN4cute5tupleIJiiiiEEENS1_10collective13CollectiveMmaINS1_37MainloopSm90TmaGmmaWarpSpecializedFP8ILi14ENS5_IJNS4_1CILi1EEESB_SB_EEENS1_32KernelTmaWarpSpecializedPingpongEEENS5_IJNSA_ILi64EEENSA_ILi192EEESF_EEENS_12float_e4m3_tENS5_IJlSB_lEEESI_SJ_NS4_8TiledMMAINS4_8MMA_AtomIJNS4_4SM904GMMA31MMA_64x192x32_F32E4M3E4M3_SS_TNILNSN_7ScaleInE1ELSP_1EEEEEENS4_6LayoutISC_NS5_IJNSA_ILi0EEEST_ST_EEEEENS5_IJNS4_10UnderscoreESW_SW_EEEEENS4_13SM90_TMA_LOADENS4_14ComposedLayoutINS4_7SwizzleILi2ELi4ELi3EEENS4_18smem_ptr_flag_bitsILi8EEENSS_INS5_IJNSA_ILi8EEESF_EEENS5_IJSF_SB_EEEEEEEvNS4_8identityESZ_S19_vS1A_EENS_8epilogue10collective6detail29Sm90TmaWarpSpecializedAdapterINS1D_15DefaultEpilogueISI_SJ_SJ_NS1C_6thread17LinearCombinationISI_Li1EffLNS1H_9ScaleType4KindE0ELNS_15FloatRoundStyleE2ESI_EENS1_15EpilogueDefaultEEEEEvvEEEEvNT_6ParamsE,@"STO_CUDA_ENTRY STV_DEFAULT"
_ZN7cutlass13device_kernelINS_4gemm6kernel13GemmUniversalIN4cute5tupleIJiiiiEEENS1_10collective13CollectiveMmaINS1_37MainloopSm90TmaGmmaWarpSpecializedFP8ILi14ENS5_IJNS4_1CILi1EEESB_SB_EEENS1_32KernelTmaWarpSpecializedPingpongEEENS5_IJNSA_ILi64EEENSA_ILi192EEESF_EEENS_12float_e4m3_tENS5_IJlSB_lEEESI_SJ_NS4_8TiledMMAINS4_8MMA_AtomIJNS4_4SM904GMMA31MMA_64x192x32_F32E4M3E4M3_SS_TNILNSN_7ScaleInE1ELSP_1EEEEEENS4_6LayoutISC_NS5_IJNSA_ILi0EEEST_ST_EEEEENS5_IJNS4_10UnderscoreESW_SW_EEEEENS4_13SM90_TMA_LOADENS4_14ComposedLayoutINS4_7SwizzleILi2ELi4ELi3EEENS4_18smem_ptr_flag_bitsILi8EEENSS_INS5_IJNSA_ILi8EEESF_EEENS5_IJSF_SB_EEEEEEEvNS4_8identityESZ_S19_vS1A_EENS_8epilogue10collective6detail29Sm90TmaWarpSpecializedAdapterINS1D_15DefaultEpilogueISI_SJ_SJ_NS1C_6thread17LinearCombinationISI_Li1EffLNS1H_9ScaleType4KindE0ELNS_15FloatRoundStyleE2ESI_EENS1_15EpilogueDefaultEEEEEvvEEEEvNT_6ParamsE:
[----:B------:R-:W-:Y:S01]  /*0000*/  LDC R1, c[0x0][0x28] ;  /* 0x00000a00ff017b82 */ /* 0x000fe20000000800 */
[----:B------:R-:W0:Y:S01]  /*0010*/  S2R R14, SR_TID.X ;  /* 0x00000000000e7919 */ /* 0x000e220000002100 */
[----:B------:R-:W-:Y:S01]  /*0020*/  ELECT P0, URZ, PT ;  /* 0x00000000003f782f */ /* 0x000fe20003800000 */
[----:B------:R-:W-:Y:S01]  /*0030*/  BSSY B0, `(.L_x_0) ;  /* 0x000000f000007945 */ /* 0x000fe20003800000 */
[--C-:B0-----:R-:W-:Y:S02]  /*0040*/  SHF.R.U32.HI R0, RZ, 0x5, R14.reuse ;  /* 0x00000005ff007819 */ /* 0x101fe4000001160e */
[----:B------:R-:W-:-:S03]  /*0050*/  SHF.R.U32.HI R4, RZ, 0x7, R14 ;  /* 0x00000007ff047819 */ /* 0x000fc6000001160e */
[----:B------:R-:W0:Y:S04]  /*0060*/  SHFL.IDX PT, R2, R0, RZ, 0x1f ;  /* 0x00001fff00027589 */ /* 0x000e2800000e0000 */
[----:B------:R1:W2:Y:S01]  /*0070*/  SHFL.IDX PT, R5, R4, RZ, 0x1f ;  /* 0x00001fff04057589 */ /* 0x0002a200000e0000 */
[----:B0-----:R-:W-:-:S13]  /*0080*/  ISETP.NE.OR P0, PT, R2, RZ, !P0 ;  /* 0x000000ff0200720c */ /* 0x001fda0004705670 */
[----:B-12---:R-:W-:Y:S05]  /*0090*/  @P0 BRA `(.L_x_1) ;  /* 0x0000000000200947 */ /* 0x006fea0003800000 */
[----:B------:R-:W-:Y:S02]  /*00a0*/  ULDC.64 UR4, c[0x0][0x198] ;  /* 0x0000660000047ab9 */ /* 0x000fe40000000a00 */
[----:B------:R-:W-:Y:S02]  /*00b0*/  UIADD3 UR6, UP0, UR4, 0xf0, URZ ;  /* 0x000000f004067890 */ /* 0x000fe4000ff1e03f */
[----:B------:R-:W-:Y:S02]  /*00c0*/  UIADD3 UR4, UP1, UR4, 0x1f0, URZ ;  /* 0x000001f004047890 */ /* 0x000fe4000ff3e03f */
[----:B------:R-:W-:Y:S02]  /*00d0*/  UIADD3.X UR7, URZ, UR5, URZ, UP0, !UPT ;  /* 0x000000053f077290 */ /* 0x000fe400087fe43f */
[----:B------:R-:W-:-:S07]  /*00e0*/  UIADD3.X UR5, URZ, UR5, URZ, UP1, !UPT ;  /* 0x000000053f057290 */ /* 0x000fce0008ffe43f */
[----:B------:R0:W-:Y:S02]  /*00f0*/  UTMACCTL.PF [UR6] ;  /* 0x00000000060079b9 */ /* 0x0001e40008040000 */
[----:B------:R0:W-:Y:S02]  /*0100*/  UTMACCTL.PF [UR4] ;  /* 0x00000000040079b9 */ /* 0x0001e40008040000 */
[----:B0-----:R-:W-:Y:S01]  /*0110*/  NOP ;  /* 0x0000000000007918 */ /* 0x001fe20000000000 */
.L_x_1:
[----:B------:R-:W-:Y:S05]  /*0120*/  BSYNC B0 ;  /* 0x0000000000007941 */ /* 0x000fea0003800000 */
.L_x_0:
[----:B------:R-:W0:Y:S02]  /*0130*/  SHFL.IDX PT, R3, R0, RZ, 0x1f ;  /* 0x00001fff00037589 */ /* 0x000e2400000e0000 */
[----:B0-----:R-:W-:-:S13]  /*0140*/  ISETP.NE.AND P0, PT, R3, RZ, PT ;  /* 0x000000ff0300720c */ /* 0x001fda0003f05270 */
[----:B------:R-:W-:Y:S05]  /*0150*/  @P0 BRA `(.L_x_2) ;  /* 0x0000000000b40947 */ /* 0x000fea0003800000 */
[----:B------:R-:W-:Y:S01]  /*0160*/  ELECT P0, URZ, PT ;  /* 0x00000000003f782f */ /* 0x000fe20003800000 */
[----:B------:R-:W-:-:S12]  /*0170*/  BSSY B0, `(.L_x_2) ;  /* 0x000002b000007945 */ /* 0x000fd80003800000 */
[----:B------:R-:W-:Y:S05]  /*0180*/  @!P0 BRA `(.L_x_3) ;  /* 0x0000000000a48947 */ /* 0x000fea0003800000 */
[----:B------:R-:W0:Y:S01]  /*0190*/  S2UR UR8, SR_CgaCtaId ;  /* 0x00000000000879c3 */ /* 0x000e220000008800 */
[----:B------:R-:W-:Y:S01]  /*01a0*/  UMOV UR4, 0x400 ;  /* 0x0000040000047882 */ /* 0x000fe20000000000 */
[----:B------:R-:W-:Y:S01]  /*01b0*/  UMOV UR5, 0x1 ;  /* 0x0000000100057882 */ /* 0x000fe20000000000 */
[----:B------:R-:W-:Y:S02]  /*01c0*/  UMOV UR6, 0x80 ;  /* 0x0000008000067882 */ /* 0x000fe40000000000 */
[----:B------:R-:W-:-:S04]  /*01d0*/  UIADD3 UR6, -UR6, 0x100000, URZ ;  /* 0x0010000006067890 */ /* 0x000fc8000fffe13f */
[----:B------:R-:W-:Y:S02]  /*01e0*/  USHF.L.U32 UR7, UR6, 0xb, URZ ;  /* 0x0000000b06077899 */ /* 0x000fe4000800063f */
[----:B------:R-:W-:Y:S02]  /*01f0*/  USHF.L.U32 UR6, UR6, 0x1, URZ ;  /* 0x0000000106067899 */ /* 0x000fe4000800063f */
[----:B0-----:R-:W-:Y:S02]  /*0200*/  ULEA UR8, UR8, UR4, 0x18 ;  /* 0x0000000408087291 */ /* 0x001fe4000f8ec03f */
[----:B------:R-:W-:-:S04]  /*0210*/  UIADD3 UR4, -UR5, 0x100000, URZ ;  /* 0x0010000005047890 */ /* 0x000fc8000fffe13f */
[----:B------:R-:W-:Y:S02]  /*0220*/  USHF.L.U32 UR5, UR4, 0xb, URZ ;  /* 0x0000000b04057899 */ /* 0x000fe4000800063f */
[----:B------:R-:W-:Y:S01]  /*0230*/  USHF.L.U32 UR4, UR4, 0x1, URZ ;  /* 0x0000000104047899 */ /* 0x000fe2000800063f */
[----:B------:R-:W0:Y:S11]  /*0240*/  FENCE.VIEW.ASYNC.S ;  /* 0x00000000000073c6 */ /* 0x000e360000000000 */
[----:B0-----:R0:W1:Y:S01]  /*0250*/  SYNCS.EXCH.64 URZ, [UR8], UR4 ;  /* 0x00000004083f75b2 */ /* 0x0010620008000100 */
[----:B------:R0:W2:Y:S01]  /*0260*/  SYNCS.EXCH.64 URZ, [UR8+0x70], UR6 ;  /* 0x00007006083f75b2 */ /* 0x0000a20008000100 */
[----:B------:R0:W3:Y:S01]  /*0270*/  SYNCS.EXCH.64 URZ, [UR8+0x8], UR4 ;  /* 0x00000804083f75b2 */ /* 0x0000e20008000100 */
[----:B------:R0:W4:Y:S01]  /*0280*/  SYNCS.EXCH.64 URZ, [UR8+0x78], UR6 ;  /* 0x00007806083f75b2 */ /* 0x0001220008000100 */
[----:B------:R0:W0:Y:S01]  /*0290*/  SYNCS.EXCH.64 URZ, [UR8+0x10], UR4 ;  /* 0x00001004083f75b2 */ /* 0x0000220008000100 */
        /* <DEDUP_REMOVED lines=23> */
[----:B-1234-:R-:W-:Y:S01]  /*0410*/  NOP ;  /* 0x0000000000007918 */ /* 0x01efe20000000000 */
.L_x_3:
[----:B0-----:R-:W-:Y:S05]  /*0420*/  BSYNC B0 ;  /* 0x0000000000007941 */ /* 0x001fea0003800000 */
.L_x_2:
[----:B------:R-:W0:Y:S01]  /*0430*/  SHFL.IDX PT, R6, R0, RZ, 0x1f ;  /* 0x00001fff00067589 */ /* 0x000e2200000e0000 */
[----:B------:R-:W-:Y:S01]  /*0440*/  ELECT P0, URZ, PT ;  /* 0x00000000003f782f */ /* 0x000fe20003800000 */
[----:B------:R-:W-:Y:S01]  /*0450*/  NOP ;  /* 0x0000000000007918 */ /* 0x000fe20000000000 */
[----:B------:R-:W-:Y:S01]  /*0460*/  ELECT P1, URZ, PT ;  /* 0x00000000003f782f */ /* 0x000fe20003820000 */
[----:B------:R-:W1:Y:S01]  /*0470*/  SHFL.IDX PT, R3, R0, RZ, 0x1f ;  /* 0x00001fff00037589 */ /* 0x000e6200000e0000 */
[----:B------:R-:W-:Y:S01]  /*0480*/  UMOV UR4, 0x20 ;  /* 0x0000002000047882 */ /* 0x000fe20000000000 */
[----:B------:R-:W-:Y:S01]  /*0490*/  UMOV UR11, 0x80 ;  /* 0x00000080000b7882 */ /* 0x000fe20000000000 */
[----:B------:R-:W-:Y:S01]  /*04a0*/  NOP ;  /* 0x0000000000007918 */ /* 0x000fe20000000000 */
[----:B------:R-:W2:Y:S01]  /*04b0*/  SHFL.IDX PT, R4, R4, RZ, 0x1f ;  /* 0x00001fff04047589 */ /* 0x000ea200000e0000 */
[C---:B------:R-:W-:Y:S01]  /*04c0*/  VIADD R34, R5.reuse, 0xffffffff ;  /* 0xffffffff05227836 */ /* 0x040fe20000000000 */
[----:B------:R-:W-:Y:S01]  /*04d0*/  ULDC.64 UR18, c[0x0][0x208] ;  /* 0x0000820000127ab9 */ /* 0x000fe20000000a00 */
[----:B------:R-:W-:-:S03]  /*04e0*/  ISETP.NE.AND P3, PT, R5, RZ, PT ;  /* 0x000000ff0500720c */ /* 0x000fc60003f65270 */
[----:B------:R-:W-:Y:S02]  /*04f0*/  ISETP.GE.U32.AND P2, PT, R34, 0x2, PT ;  /* 0x000000022200780c */ /* 0x000fe40003f46070 */
[----:B0-----:R-:W-:Y:S02]  /*0500*/  ISETP.NE.OR P0, PT, R6, RZ, !P0 ;  /* 0x000000ff0600720c */ /* 0x001fe40004705670 */
[----:B-1----:R-:W-:Y:S02]  /*0510*/  ISETP.NE.OR P1, PT, R3, RZ, !P1 ;  /* 0x000000ff0300720c */ /* 0x002fe40004f25670 */
[----:B------:R-:W-:Y:S02]  /*0520*/  SHF.R.S32.HI R3, RZ, 0x1f, R2 ;  /* 0x0000001fff037819 */ /* 0x000fe40000011402 */
[----:B--2---:R-:W-:Y:S02]  /*0530*/  R2UR UR15, R4 ;  /* 0x00000000040f72ca */ /* 0x004fe400000e0000 */
[----:B------:R-:W-:-:S05]  /*0540*/  LEA.HI R3, R3, R2, RZ, 0x2 ;  /* 0x0000000203037211 */ /* 0x000fca00078f10ff */
[----:B------:R-:W-:Y:S01]  /*0550*/  VOTEU.ALL UP0, P0 ;  /* 0x00000000003f7886 */ /* 0x000fe20000000000 */
[----:B------:R-:W-:Y:S01]  /*0560*/  LOP3.LUT R3, R3, 0xfffffffc, RZ, 0xc0, !PT ;  /* 0xfffffffc03037812 */ /* 0x000fe200078ec0ff */
[----:B------:R-:W-:-:S03]  /*0570*/  VOTEU.ALL UP1, P1 ;  /* 0x00000000003f7886 */ /* 0x000fc60000820000 */
[----:B------:R-:W0:Y:S01]  /*0580*/  @!UP0 S2UR UR7, SR_CgaCtaId ;  /* 0x00000000000789c3 */ /* 0x000e220000008800 */
[----:B------:R-:W-:Y:S01]  /*0590*/  @!UP0 UMOV UR6, 0x400 ;  /* 0x0000040000068882 */ /* 0x000fe20000000000 */
[----:B------:R-:W-:-:S04]  /*05a0*/  @!UP0 UIADD3 UR4, -UR4, 0x100000, URZ ;  /* 0x0010000004048890 */ /* 0x000fc8000fffe13f */
[----:B------:R-:W-:Y:S02]  /*05b0*/  @!UP0 USHF.L.U32 UR5, UR4, 0xb, URZ ;  /* 0x0000000b04058899 */ /* 0x000fe4000800063f */
[----:B------:R-:W-:Y:S01]  /*05c0*/  @!UP0 USHF.L.U32 UR4, UR4, 0x1, URZ ;  /* 0x0000000104048899 */ /* 0x000fe2000800063f */
[----:B------:R-:W-:Y:S01]  /*05d0*/  IMAD.IADD R12, R2, 0x1, -R3 ;  /* 0x00000001020c7824 */ /* 0x000fe200078e0a03 */
[----:B------:R-:W-:Y:S01]  /*05e0*/  @!UP1 UMOV UR9, 0x400 ;  /* 0x0000040000099882 */ /* 0x000fe20000000000 */
[----:B------:R-:W-:Y:S01]  /*05f0*/  VOTEU.ALL UP2, P1 ;  /* 0x00000000003f7886 */ /* 0x000fe20000840000 */
[----:B------:R-:W-:Y:S01]  /*0600*/  VOTEU.ALL UP3, P1 ;  /* 0x00000000003f7886 */ /* 0x000fe20000860000 */
[----:B------:R-:W-:Y:S01]  /*0610*/  VOTEU.ALL UP4, P1 ;  /* 0x00000000003f7886 */ /* 0x000fe20000880000 */
[----:B------:R-:W1:Y:S01]  /*0620*/  @!UP1 S2UR UR10, SR_CgaCtaId ;  /* 0x00000000000a99c3 */ /* 0x000e620000008800 */
[----:B------:R-:W-:Y:S01]  /*0630*/  VOTEU.ALL UP5, P1 ;  /* 0x00000000003f7886 */ /* 0x000fe200008a0000 */
[----:B------:R-:W-:-:S04]  /*0640*/  SHF.R.S32.HI R3, RZ, 0x1f, R14 ;  /* 0x0000001fff037819 */ /* 0x000fc8000001140e */
[----:B------:R-:W-:-:S04]  /*0650*/  LEA.HI R3, R3, R14, RZ, 0x7 ;  /* 0x0000000e03037211 */ /* 0x000fc800078f38ff */
[----:B------:R-:W-:-:S05]  /*0660*/  LOP3.LUT R3, R3, 0xffffff80, RZ, 0xc0, !PT ;  /* 0xffffff8003037812 */ /* 0x000fca00078ec0ff */
[----:B------:R-:W-:Y:S01]  /*0670*/  IMAD.IADD R13, R14, 0x1, -R3 ;  /* 0x000000010e0d7824 */ /* 0x000fe200078e0a03 */
[----:B0-----:R-:W-:Y:S02]  /*0680*/  @!UP0 ULEA UR8, UR7, UR6, 0x18 ;  /* 0x0000000607088291 */ /* 0x001fe4000f8ec03f */
[----:B------:R-:W-:-:S04]  /*0690*/  @!UP1 UIADD3 UR6, -UR11, 0x100000, URZ ;  /* 0x001000000b069890 */ /* 0x000fc8000fffe13f */
[----:B------:R-:W-:Y:S02]  /*06a0*/  @!UP1 USHF.L.U32 UR7, UR6, 0xb, URZ ;  /* 0x0000000b06079899 */ /* 0x000fe4000800063f */
[----:B------:R-:W-:Y:S01]  /*06b0*/  @!UP1 USHF.L.U32 UR6, UR6, 0x1, URZ ;  /* 0x0000000106069899 */ /* 0x000fe2000800063f */
[----:B------:R-:W-:Y:S01]  /*06c0*/  VOTEU.ALL UP0, P0 ;  /* 0x00000000003f7886 */ /* 0x000fe20000000000 */
[----:B-1----:R-:W-:Y:S01]  /*06d0*/  @!UP1 ULEA UR9, UR10, UR9, 0x18 ;  /* 0x000000090a099291 */ /* 0x002fe2000f8ec03f */
[----:B------:R-:W-:Y:S02]  /*06e0*/  VOTEU.ALL UP1, P0 ;  /* 0x00000000003f7886 */ /* 0x000fe40000020000 */
[----:B------:R-:W-:Y:S01]  /*06f0*/  ULDC.64 UR10, c[0x0][0x598] ;  /* 0x00016600000a7ab9 */ /* 0x000fe20000000a00 */
[----:B------:R-:W-:Y:S01]  /*0700*/  ISETP.NE.AND P0, PT, R12, 0x3, PT ;  /* 0x000000030c00780c */ /* 0x000fe20003f05270 */
[----:B------:R-:W0:Y:S02]  /*0710*/  FENCE.VIEW.ASYNC.S ;  /* 0x00000000000073c6 */ /* 0x000e240000000000 */
[----:B0-----:R0:W1:Y:S01]  /*0720*/  @!UP0 SYNCS.EXCH.64 URZ, [UR8+0x110], UR4 ;  /* 0x00011004083f85b2 */ /* 0x0010620008000100 */
[----:B------:R-:W-:-:S02]  /*0730*/  ISETP.NE.U32.AND P1, PT, RZ, UR10, PT ;  /* 0x0000000aff007c0c */ /* 0x000fc4000bf25070 */
[----:B------:R-:W-:Y:S02]  /*0740*/  ISETP.EQ.OR P0, PT, R12, RZ, !P0 ;  /* 0x000000ff0c00720c */ /* 0x000fe40004702670 */
[----:B------:R-:W-:Y:S02]  /*0750*/  ISETP.NE.AND.EX P1, PT, RZ, UR11, PT, P1 ;  /* 0x0000000bff007c0c */ /* 0x000fe4000bf25310 */
[----:B------:R-:W-:-:S04]  /*0760*/  ISETP.EQ.AND P0, PT, R5, RZ, P0 ;  /* 0x000000ff0500720c */ /* 0x000fc80000702270 */
[----:B------:R-:W-:-:S04]  /*0770*/  SEL R7, RZ, 0x1, !P0 ;  /* 0x00000001ff077807 */ /* 0x000fc80004000000 */
[----:B------:R-:W-:Y:S01]  /*0780*/  SEL R7, R7, 0x2, P2 ;  /* 0x0000000207077807 */ /* 0x000fe20001000000 */
[----:B------:R0:W1:Y:S01]  /*0790*/  @!UP1 SYNCS.EXCH.64 URZ, [UR8+0x118], UR4 ;  /* 0x00011804083f95b2 */ /* 0x0000620008000100 */
[----:B------:R-:W-:Y:S01]  /*07a0*/  NOP ;  /* 0x0000000000007918 */ /* 0x000fe20000000000 */
[----:B------:R0:W1:Y:S01]  /*07b0*/  @!UP2 SYNCS.EXCH.64 URZ, [UR9+0xf0], UR6 ;  /* 0x0000f006093fa5b2 */ /* 0x0000620008000100 */
[----:B------:R0:W1:Y:S01]  /*07c0*/  @!UP3 SYNCS.EXCH.64 URZ, [UR9+0xf8], UR6 ;  /* 0x0000f806093fb5b2 */ /* 0x0000620008000100 */
[----:B------:R0:W1:Y:S01]  /*07d0*/  @!UP4 SYNCS.EXCH.64 URZ, [UR9+0x100], UR6 ;  /* 0x00010006093fc5b2 */ /* 0x0000620008000100 */
[----:B------:R0:W1:Y:S01]  /*07e0*/  @!UP5 SYNCS.EXCH.64 URZ, [UR9+0x108], UR6 ;  /* 0x00010806093fd5b2 */ /* 0x0000620008000100 */
[----:B------:R-:W-:Y:S01]  /*07f0*/  NOP ;  /* 0x0000000000007918 */ /* 0x000fe20000000000 */
[----:B-1----:R-:W-:Y:S06]  /*0800*/  BAR.SYNC.DEFER_BLOCKING 0x0 ;  /* 0x0000000000007b1d */ /* 0x002fec0000010000 */
[----:B0-----:R-:W-:Y:S05]  /*0810*/  @!P1 BRA `(.L_x_4) ;  /* 0x00000000001c9947 */ /* 0x001fea0003800000 */
[----:B------:R-:W0:Y:S02]  /*0820*/  LDC.64 R2, c[0x0][0x598] ;  /* 0x00016600ff027b82 */ /* 0x000e240000000a00 */
[----:B0-----:R-:W2:Y:S02]  /*0830*/  LDG.E.64 R2, desc[UR18][R2.64] ;  /* 0x0000001202027981 */ /* 0x001ea4000c1e1b00 */
[----:B--2---:R-:W-:-:S04]  /*0840*/  ISETP.NE.U32.AND P0, PT, R2, RZ, PT ;  /* 0x000000ff0200720c */ /* 0x004fc80003f05070 */
[----:B------:R-:W-:-:S13]  /*0850*/  ISETP.NE.AND.EX P0, PT, R3, RZ, PT, P0 ;  /* 0x000000ff0300720c */ /* 0x000fda0003f05300 */
[----:B------:R-:W-:Y:S05]  /*0860*/  @!P0 BRA `(.L_x_4) ;  /* 0x0000000000088947 */ /* 0x000fea0003800000 */
[----:B------:R2:W5:Y:S01]  /*0870*/  LD.E R11, desc[UR18][R2.64] ;  /* 0x00000012020b7980 */ /* 0x000562000c101900 */
[----:B------:R-:W-:Y:S05]  /*0880*/  BRA `(.L_x_5) ;  /* 0x0000000000207947 */ /* 0x000fea0003800000 */
.L_x_4:
[----:B------:R-:W-:Y:S02]  /*0890*/  ULDC.64 UR4, c[0x0][0x588] ;  /* 0x0001620000047ab9 */ /* 0x000fe40000000a00 */
[----:B------:R-:W-:-:S04]  /*08a0*/  ISETP.NE.U32.AND P0, PT, RZ, UR4, PT ;  /* 0x00000004ff007c0c */ /* 0x000fc8000bf05070 */
[----:B------:R-:W-:-:S13]  /*08b0*/  ISETP.NE.AND.EX P0, PT, RZ, UR5, PT, P0 ;  /* 0x00000005ff007c0c */ /* 0x000fda000bf05300 */
[----:B------:R-:W-:Y:S05]  /*08c0*/  @!P0 BRA `(.L_x_6) ;  /* 0x00000000000c8947 */ /* 0x000fea0003800000 */
[----:B------:R-:W0:Y:S02]  /*08d0*/  LDC.64 R2, c[0x0][0x588] ;  /* 0x00016200ff027b82 */ /* 0x000e240000000a00 */
[----:B0-----:R0:W5:Y:S01]  /*08e0*/  LDG.E R11, desc[UR18][R2.64] ;  /* 0x00000012020b7981 */ /* 0x001162000c1e1900 */
[----:B------:R-:W-:Y:S05]  /*08f0*/  BRA `(.L_x_5) ;  /* 0x0000000000047947 */ /* 0x000fea0003800000 */
.L_x_6:
[----:B------:R-:W1:Y:S02]  /*0900*/  LDC R11, c[0x0][0x580] ;  /* 0x00016000ff0b7b82 */ /* 0x000e640000000800 */
.L_x_5:
[----:B------:R-:W-:Y:S02]  /*0910*/  ULDC.64 UR4, c[0x0][0x5a0] ;  /* 0x0001680000047ab9 */ /* 0x000fe40000000a00 */
[----:B------:R-:W-:-:S04]  /*0920*/  ISETP.NE.U32.AND P0, PT, RZ, UR4, PT ;  /* 0x00000004ff007c0c */ /* 0x000fc8000bf05070 */
[----:B------:R-:W-:-:S13]  /*0930*/  ISETP.NE.AND.EX P0, PT, RZ, UR5, PT, P0 ;  /* 0x00000005ff007c0c */ /* 0x000fda000bf05300 */
[----:B------:R-:W-:Y:S05]  /*0940*/  @!P0 BRA `(.L_x_7) ;  /* 0x00000000001c8947 */ /* 0x000fea0003800000 */
[----:B0-2---:R-:W0:Y:S02]  /*0950*/  LDC.64 R2, c[0x0][0x5a0] ;  /* 0x00016800ff027b82 */ /* 0x005e240000000a00 */
[----:B0-----:R-:W2:Y:S02]  /*0960*/  LDG.E.64 R2, desc[UR18][R2.64] ;  /* 0x0000001202027981 */ /* 0x001ea4000c1e1b00 */
[----:B--2---:R-:W-:-:S04]  /*0970*/  ISETP.NE.U32.AND P0, PT, R2, RZ, PT ;  /* 0x000000ff0200720c */ /* 0x004fc80003f05070 */
[----:B------:R-:W-:-:S13]  /*0980*/  ISETP.NE.AND.EX P0, PT, R3, RZ, PT, P0 ;  /* 0x000000ff0300720c */ /* 0x000fda0003f05300 */
[----:B------:R-:W-:Y:S05]  /*0990*/  @!P0 BRA `(.L_x_7) ;  /* 0x0000000000088947 */ /* 0x000fea0003800000 */
[----:B------:R0:W5:Y:S01]  /*09a0*/  LD.E R10, desc[UR18][R2.64] ;  /* 0x00000012020a7980 */ /* 0x000162000c101900 */
[----:B------:R-:W-:Y:S05]  /*09b0*/  BRA `(.L_x_8) ;  /* 0x0000000000207947 */ /* 0x000fea0003800000 */
.L_x_7:
[----:B------:R-:W-:Y:S02]  /*09c0*/  ULDC.64 UR4, c[0x0][0x590] ;  /* 0x0001640000047ab9 */ /* 0x000fe40000000a00 */
[----:B------:R-:W-:-:S04]  /*09d0*/  ISETP.NE.U32.AND P0, PT, RZ, UR4, PT ;  /* 0x00000004ff007c0c */ /* 0x000fc8000bf05070 */
[----:B------:R-:W-:-:S13]  /*09e0*/  ISETP.NE.AND.EX P0, PT, RZ, UR5, PT, P0 ;  /* 0x00000005ff007c0c */ /* 0x000fda000bf05300 */
[----:B------:R-:W-:Y:S05]  /*09f0*/  @!P0 BRA `(.L_x_9) ;  /* 0x00000000000c8947 */ /* 0x000fea0003800000 */
[----:B0-2---:R-:W0:Y:S02]  /*0a00*/  LDC.64 R2, c[0x0][0x590] ;  /* 0x00016400ff027b82 */ /* 0x005e240000000a00 */
[----:B0-----:R4:W5:Y:S01]  /*0a10*/  LDG.E R10, desc[UR18][R2.64] ;  /* 0x00000012020a7981 */ /* 0x001962000c1e1900 */
[----:B------:R-:W-:Y:S05]  /*0a20*/  BRA `(.L_x_8) ;  /* 0x0000000000047947 */ /* 0x000fea0003800000 */
.L_x_9:
[----:B------:R-:W3:Y:S02]  /*0a30*/  LDC R10, c[0x0][0x584] ;  /* 0x00016100ff0a7b82 */ /* 0x000ee40000000800 */
.L_x_8:
[----:B------:R-:W1:Y:S01]  /*0a40*/  LDC R0, c[0x0][0x65c] ;  /* 0x00019700ff007b82 */ /* 0x000e620000000800 */
[----:B------:R-:W0:Y:S01]  /*0a50*/  S2R R22, SR_CTAID.Y ;  /* 0x0000000000167919 */ /* 0x000e220000002600 */
[----:B------:R-:W-:Y:S01]  /*0a60*/  ULDC UR8, c[0x0][0x28c] ;  /* 0x0000a30000087ab9 */ /* 0x000fe20000000800 */
[----:B------:R-:W-:Y:S01]  /*0a70*/  ISETP.NE.AND P0, PT, R5, 0x2, PT ;  /* 0x000000020500780c */ /* 0x000fe20003f05270 */
[----:B------:R-:W-:Y:S01]  /*0a80*/  UIADD3 UR8, UR8, 0x3f, URZ ;  /* 0x0000003f08087890 */ /* 0x000fe2000fffe03f */
[----:B------:R-:W3:Y:S01]  /*0a90*/  S2R R16, SR_CTAID.X ;  /* 0x0000000000107919 */ /* 0x000ee20000002500 */
[----:B------:R-:W-:Y:S01]  /*0aa0*/  IMAD.MOV.U32 R17, RZ, RZ, RZ ;  /* 0x000000ffff117224 */ /* 0x000fe200078e00ff */
[----:B------:R-:W-:Y:S01]  /*0ab0*/  UMOV UR5, URZ ;  /* 0x0000003f00057c82 */ /* 0x000fe20008000000 */
[----:B------:R-:W-:Y:S01]  /*0ac0*/  USHF.R.S32.HI UR9, URZ, 0x1f, UR8 ;  /* 0x0000001f3f097899 */ /* 0x000fe20008011408 */
[----:B------:R-:W-:-:S03]  /*0ad0*/  UMOV UR4, URZ ;  /* 0x0000003f00047c82 */ /* 0x000fc60008000000 */
[----:B------:R-:W-:-:S04]  /*0ae0*/  ULEA.HI UR9, UR9, UR8, URZ, 0x6 ;  /* 0x0000000809097291 */ /* 0x000fc8000f8f303f */
[----:B------:R-:W-:Y:S01]  /*0af0*/  USHF.R.S32.HI UR13, URZ, 0x6, UR9 ;  /* 0x000000063f0d7899 */ /* 0x000fe20008011409 */
[----:B-1----:R-:W-:-:S13]  /*0b00*/  ISETP.NE.AND P2, PT, R0, 0x1, PT ;  /* 0x000000010000780c */ /* 0x002fda0003f45270 */
[----:B------:R-:W3:Y:S01]  /*0b10*/  @P2 LDC R15, c[0x0][0x10] ;  /* 0x00000400ff0f2b82 */ /* 0x000ee20000000800 */
[----:B0-2-4-:R-:W-:Y:S02]  /*0b20*/  @P2 IMAD.MOV.U32 R2, RZ, RZ, R22 ;  /* 0x000000ffff022224 */ /* 0x015fe400078e0016 */
[----:B------:R-:W-:Y:S02]  /*0b30*/  @P2 IMAD.MOV.U32 R3, RZ, RZ, RZ ;  /* 0x000000ffff032224 */ /* 0x000fe400078e00ff */
[----:B------:R-:W-:-:S03]  /*0b40*/  @P2 IMAD.MOV.U32 R5, RZ, RZ, RZ ;  /* 0x000000ffff052224 */ /* 0x000fc600078e00ff */
[----:B------:R-:W0:Y:S01]  /*0b50*/  @!P2 LDC R9, c[0x0][0xc] ;  /* 0x00000300ff09ab82 */ /* 0x000e220000000800 */
[----:B------:R-:W-:Y:S01]  /*0b60*/  ULDC UR6, c[0x0][0xc] ;  /* 0x0000030000067ab9 */ /* 0x000fe20000000800 */
[----:B------:R-:W-:Y:S02]  /*0b70*/  ULDC UR7, c[0x0][0x10] ;  /* 0x0000040000077ab9 */ /* 0x000fe40000000800 */
[----:B------:R-:W-:-:S04]  /*0b80*/  UIMAD.WIDE.U32 UR6, UR6, UR7, URZ ;  /* 0x00000007060672a5 */ /* 0x000fc8000f8e003f */
[----:B------:R-:W1:Y:S01]  /*0b90*/  LDC R8, c[0x0][0x14] ;  /* 0x00000500ff087b82 */ /* 0x000e620000000800 */
[----:B---3--:R-:W-:-:S04]  /*0ba0*/  @P2 IMAD.WIDE.U32 R2, R16, R15, R2 ;  /* 0x0000000f10022225 */ /* 0x008fc800078e0002 */
[----:B------:R-:W-:Y:S02]  /*0bb0*/  @P2 IMAD.IADD R3, R3, 0x1, R5 ;  /* 0x0000000103032824 */ /* 0x000fe400078e0205 */
[----:B0-----:R-:W-:-:S04]  /*0bc0*/  @!P2 IMAD.WIDE.U32 R4, R9, R22, R16 ;  /* 0x000000160904a225 */ /* 0x001fc800078e0010 */
[----:B------:R-:W-:Y:S02]  /*0bd0*/  @!P2 IMAD.MOV.U32 R2, RZ, RZ, R4 ;  /* 0x000000ffff02a224 */ /* 0x000fe400078e0004 */
[----:B------:R-:W-:Y:S02]  /*0be0*/  @!P2 IMAD.MOV.U32 R3, RZ, RZ, R5 ;  /* 0x000000ffff03a224 */ /* 0x000fe400078e0005 */
[C---:B-1----:R-:W-:Y:S02]  /*0bf0*/  IMAD R15, R8.reuse, UR7, RZ ;  /* 0x00000007080f7c24 */ /* 0x042fe4000f8e02ff */
[----:B------:R-:W-:Y:S01]  /*0c00*/  IMAD.WIDE.U32 R8, R8, UR6, RZ ;  /* 0x0000000608087c25 */ /* 0x000fe2000f8e00ff */
[----:B------:R-:W-:-:S03]  /*0c10*/  ULDC.64 UR6, c[0x0][0x650] ;  /* 0x0001940000067ab9 */ /* 0x000fc60000000a00 */
[----:B------:R-:W-:Y:S01]  /*0c20*/  IMAD.IADD R0, R9, 0x1, R15 ;  /* 0x0000000109007824 */ /* 0x000fe200078e020f */
[----:B------:R-:W-:Y:S06]  /*0c30*/  @P0 BRA `(.L_x_10) ;  /* 0x0000000000240947 */ /* 0x000fec0003800000 */
[----:B------:R-:W-:Y:S01]  /*0c40*/  USHF.R.U32.HI UR4, URZ, 0x1, UR13 ;  /* 0x000000013f047899 */ /* 0x000fe2000801160d */
[----:B------:R-:W-:Y:S01]  /*0c50*/  IADD3 R2, P0, R2, R8, RZ ;  /* 0x0000000802027210 */ /* 0x000fe20007f1e0ff */
[----:B------:R-:W-:Y:S02]  /*0c60*/  UISETP.GE.U32.AND UP0, UPT, UR13, 0xe, UPT ;  /* 0x0000000e0d00788c */ /* 0x000fe4000bf06070 */
[----:B------:R-:W-:Y:S02]  /*0c70*/  UIMAD.WIDE.U32 UR4, UR4, -0x6db6db6d, URZ ;  /* 0x92492493040478a5 */ /* 0x000fe4000f8e003f */
[----:B------:R-:W-:Y:S02]  /*0c80*/  IMAD.X R3, R0, 0x1, R3, P0 ;  /* 0x0000000100037824 */ /* 0x000fe400000e0603 */
[----:B------:R-:W-:-:S03]  /*0c90*/  USHF.R.U32.HI UR5, URZ, 0x2, UR5 ;  /* 0x000000023f057899 */ /* 0x000fc60008011605 */
[----:B------:R-:W-:Y:S02]  /*0ca0*/  UMOV UR4, URZ ;  /* 0x0000003f00047c82 */ /* 0x000fe40008000000 */
[----:B------:R-:W-:Y:S02]  /*0cb0*/  @UP0 ULOP3.LUT UR4, UR5, 0x1, URZ, 0xc0, !UPT ;  /* 0x0000000105040892 */ /* 0x000fe4000f8ec03f */
[----:B------:R-:W-:-:S12]  /*0cc0*/  UIMAD UR5, UR5, -0xe, UR13 ;  /* 0xfffffff2050578a4 */ /* 0x000fd8000f8e020d */
.L_x_10:
[----:B------:R-:W-:Y:S01]  /*0cd0*/  ISETP.GE.U32.AND P0, PT, R2, UR6, PT ;  /* 0x0000000602007c0c */ /* 0x000fe2000bf06070 */
[----:B------:R-:W-:Y:S01]  /*0ce0*/  IMAD.MOV.U32 R6, RZ, RZ, -0x1 ;  /* 0xffffffffff067424 */ /* 0x000fe200078e00ff */
[----:B------:R-:W-:Y:S01]  /*0cf0*/  PRMT R15, RZ, 0x7610, R15 ;  /* 0x00007610ff0f7816 */ /* 0x000fe2000000000f */
[----:B------:R-:W-:Y:S01]  /*0d00*/  IMAD.MOV.U32 R5, RZ, RZ, -0x1 ;  /* 0xffffffffff057424 */ /* 0x000fe200078e00ff */
[----:B------:R-:W-:Y:S01]  /*0d10*/  ISETP.GE.U32.AND.EX P0, PT, R3, UR7, PT, P0 ;  /* 0x0000000703007c0c */ /* 0x000fe2000bf06100 */
[----:B------:R-:W-:-:S12]  /*0d20*/  IMAD.MOV.U32 R4, RZ, RZ, -0x1 ;  /* 0xffffffffff047424 */ /* 0x000fd800078e00ff */
[----:B------:R-:W-:Y:S05]  /*0d30*/  @P0 BRA `(.L_x_11) ;  /* 0x00000004005c0947 */ /* 0x000fea0003800000 */
[----:B------:R-:W0:Y:S01]  /*0d40*/  LDC.64 R24, c[0x0][0x628] ;  /* 0x00018a00ff187b82 */ /* 0x000e220000000a00 */
[----:B------:R-:W-:Y:S02]  /*0d50*/  IMAD.MOV.U32 R4, RZ, RZ, R2 ;  /* 0x000000ffff047224 */ /* 0x000fe400078e0002 */
[----:B------:R-:W-:-:S05]  /*0d60*/  IMAD.MOV.U32 R5, RZ, RZ, R3 ;  /* 0x000000ffff057224 */ /* 0x000fca00078e0003 */
[----:B------:R-:W1:Y:S08]  /*0d70*/  LDC R6, c[0x0][0x630] ;  /* 0x00018c00ff067b82 */ /* 0x000e700000000800 */
[----:B------:R-:W2:Y:S01]  /*0d80*/  LDC.64 R26, c[0x0][0x620] ;  /* 0x00018800ff1a7b82 */ /* 0x000ea20000000a00 */
[----:B0-----:R-:W-:-:S04]  /*0d90*/  ISETP.NE.U32.AND P0, PT, R24, RZ, PT ;  /* 0x000000ff1800720c */ /* 0x001fc80003f05070 */
[----:B------:R-:W-:-:S13]  /*0da0*/  ISETP.NE.AND.EX P0, PT, R25, RZ, PT, P0 ;  /* 0x000000ff1900720c */ /* 0x000fda0003f05300 */
[----:B-12---:R-:W-:Y:S05]  /*0db0*/  @!P0 BRA `(.L_x_12) ;  /* 0x0000000000288947 */ /* 0x006fea0003800000 */
[----:B------:R-:W0:Y:S02]  /*0dc0*/  LDC R15, c[0x0][0x634] ;  /* 0x00018d00ff0f7b82 */ /* 0x000e240000000800 */
[----:B0-----:R-:W-:-:S05]  /*0dd0*/  IADD3 R15, P0, R2, R15, RZ ;  /* 0x0000000f020f7210 */ /* 0x001fca0007f1e0ff */
[----:B------:R-:W-:-:S04]  /*0de0*/  IMAD.X R23, RZ, RZ, R3, P0 ;  /* 0x000000ffff177224 */ /* 0x000fc800000e0603 */
[----:B------:R-:W-:-:S04]  /*0df0*/  IMAD.WIDE.U32 R4, R23, R24, RZ ;  /* 0x0000001817047225 */ /* 0x000fc800078e00ff */
[----:B------:R-:W-:-:S04]  /*0e00*/  IMAD.WIDE.U32 R18, P0, R15, R25, R4 ;  /* 0x000000190f127225 */ /* 0x000fc80007800004 */
[----:B------:R-:W-:-:S04]  /*0e10*/  IMAD.WIDE.U32 R4, R15, R24, RZ ;  /* 0x000000180f047225 */ /* 0x000fc800078e00ff */
[----:B------:R-:W-:Y:S01]  /*0e20*/  IMAD.X R21, RZ, RZ, RZ, P0 ;  /* 0x000000ffff157224 */ /* 0x000fe200000e06ff */
[----:B------:R-:W-:Y:S01]  /*0e30*/  IADD3 RZ, P0, R5, R18, RZ ;  /* 0x0000001205ff7210 */ /* 0x000fe20007f1e0ff */
[----:B------:R-:W-:-:S04]  /*0e40*/  IMAD.MOV.U32 R20, RZ, RZ, R19 ;  /* 0x000000ffff147224 */ /* 0x000fc800078e0013 */
[----:B------:R-:W-:-:S08]  /*0e50*/  IMAD.WIDE.U32.X R4, R23, R25, R20, P0 ;  /* 0x0000001917047225 */ /* 0x000fd000000e0414 */
.L_x_12:
[-CC-:B------:R-:W-:Y:S01]  /*0e60*/  SHF.R.U64 R33, R4, R6.reuse, R5.reuse ;  /* 0x0000000604217219 */ /* 0x180fe20000001205 */
[----:B------:R-:W0:Y:S01]  /*0e70*/  LDC.64 R28, c[0x0][0x640] ;  /* 0x00019000ff1c7b82 */ /* 0x000e220000000a00 */
[----:B------:R-:W-:Y:S01]  /*0e80*/  SHF.R.U32.HI R5, RZ, R6, R5 ;  /* 0x00000006ff057219 */ /* 0x000fe20000011605 */
[----:B------:R-:W-:Y:S01]  /*0e90*/  ULDC UR6, c[0x0][0x150] ;  /* 0x0000540000067ab9 */ /* 0x000fe20000000800 */
[----:B------:R-:W-:Y:S02]  /*0ea0*/  IADD3 R17, P0, RZ, -R33, RZ ;  /* 0x80000021ff117210 */ /* 0x000fe40007f1e0ff */
[----:B------:R-:W-:-:S03]  /*0eb0*/  I2FP.F32.U32 R4, R16 ;  /* 0x0000001000047245 */ /* 0x000fc60000201000 */
[----:B------:R-:W-:Y:S01]  /*0ec0*/  IMAD.X R19, RZ, RZ, ~R5, P0 ;  /* 0x000000ffff137224 */ /* 0x000fe200000e0e05 */
[----:B------:R-:W1:Y:S01]  /*0ed0*/  LDC R20, c[0x0][0x618] ;  /* 0x00018600ff147b82 */ /* 0x000e620000000800 */
[----:B------:R-:W-:Y:S01]  /*0ee0*/  FMUL R6, R4, UR6 ;  /* 0x0000000604067c20 */ /* 0x000fe20008400000 */
[----:B------:R-:W-:Y:S01]  /*0ef0*/  IMAD.WIDE.U32 R4, R17, R26, R2 ;  /* 0x0000001a11047225 */ /* 0x000fe200078e0002 */
[----:B------:R-:W-:-:S03]  /*0f00*/  ULDC UR6, c[0x0][0x154] ;  /* 0x0000550000067ab9 */ /* 0x000fc60000000800 */
[----:B------:R-:W-:Y:S01]  /*0f10*/  IMAD R18, R19, R26, RZ ;  /* 0x0000001a13127224 */ /* 0x000fe200078e02ff */
[----:B------:R-:W2:Y:S01]  /*0f20*/  F2I.U32.TRUNC.NTZ R6, R6 ;  /* 0x0000000600067305 */ /* 0x000ea2000020f000 */
[----:B------:R-:W3:Y:S01]  /*0f30*/  LDC R15, c[0x0][0x144] ;  /* 0x00005100ff0f7b82 */ /* 0x000ee20000000800 */
[----:B------:R-:W-:Y:S02]  /*0f40*/  IMAD.MOV.U32 R19, RZ, RZ, -0x1 ;  /* 0xffffffffff137424 */ /* 0x000fe400078e00ff */
[----:B------:R-:W-:-:S04]  /*0f50*/  IMAD R17, R17, R27, R18 ;  /* 0x0000001b11117224 */ /* 0x000fc800078e0212 */
[----:B------:R-:W-:Y:S01]  /*0f60*/  IMAD.IADD R17, R5, 0x1, R17 ;  /* 0x0000000105117824 */ /* 0x000fe200078e0211 */
[----:B------:R-:W4:Y:S01]  /*0f70*/  LDC R26, c[0x0][0x608] ;  /* 0x00018200ff1a7b82 */ /* 0x000f220000000800 */
[----:B0-----:R-:W-:-:S04]  /*0f80*/  ISETP.NE.U32.AND P0, PT, R28, RZ, PT ;  /* 0x000000ff1c00720c */ /* 0x001fc80003f05070 */
[----:B------:R-:W-:Y:S01]  /*0f90*/  ISETP.NE.AND.EX P0, PT, R29, RZ, PT, P0 ;  /* 0x000000ff1d00720c */ /* 0x000fe20003f05300 */
[----:B--2---:R-:W-:Y:S02]  /*0fa0*/  IMAD.MOV R5, RZ, RZ, -R6 ;  /* 0x000000ffff057224 */ /* 0x004fe400078e0a06 */
[----:B------:R-:W0:Y:S01]  /*0fb0*/  LDC R18, c[0x0][0x658] ;  /* 0x00019600ff127b82 */ /* 0x000e220000000800 */
[-CC-:B-1----:R-:W-:Y:S02]  /*0fc0*/  SHF.R.U64 R24, R4, R20.reuse, R17.reuse ;  /* 0x0000001404187219 */ /* 0x182fe40000001211 */
[----:B------:R-:W-:Y:S02]  /*0fd0*/  SHF.R.U32.HI R17, RZ, R20, R17 ;  /* 0x00000014ff117219 */ /* 0x000fe40000011611 */
[----:B------:R-:W-:-:S03]  /*0fe0*/  I2FP.F32.U32 R4, R22 ;  /* 0x0000001600047245 */ /* 0x000fc60000201000 */
[----:B------:R-:W1:Y:S01]  /*0ff0*/  LDC R23, c[0x0][0x148] ;  /* 0x00005200ff177b82 */ /* 0x000e620000000800 */
[----:B---3--:R-:W-:Y:S02]  /*1000*/  IMAD R6, R15, R5, R16 ;  /* 0x000000050f067224 */ /* 0x008fe400078e0210 */
[----:B------:R-:W-:-:S04]  /*1010*/  FMUL R5, R4, UR6 ;  /* 0x0000000604057c20 */ /* 0x000fc80008400000 */
[----:B------:R2:W3:Y:S01]  /*1020*/  F2I.U32.TRUNC.NTZ R21, R5 ;  /* 0x0000000500157305 */ /* 0x0004e2000020f000 */
[----:B------:R-:W1:Y:S01]  /*1030*/  LDC R27, c[0x0][0x600] ;  /* 0x00018000ff1b7b82 */ /* 0x000e620000000800 */
[-CC-:B----4-:R-:W-:Y:S02]  /*1040*/  SHF.R.U64 R35, R24, R26.reuse, R17.reuse ;  /* 0x0000001a18237219 */ /* 0x190fe40000001211 */
[----:B------:R-:W-:Y:S01]  /*1050*/  SHF.R.U32.HI R15, RZ, R26, R17 ;  /* 0x0000001aff0f7219 */ /* 0x000fe20000011611 */
[----:B------:R-:W-:-:S04]  /*1060*/  IMAD.MOV.U32 R17, RZ, RZ, 0x1 ;  /* 0x00000001ff117424 */ /* 0x000fc800078e00ff */
[----:B------:R-:W4:Y:S01]  /*1070*/  LDC R30, c[0x0][0x648] ;  /* 0x00019200ff1e7b82 */ /* 0x000f220000000800 */
[-C--:B0-----:R-:W-:Y:S02]  /*1080*/  SHF.L.U32 R4, R19, R18.reuse, RZ ;  /* 0x0000001213047219 */ /* 0x081fe400000006ff */
[-CC-:B------:R-:W-:Y:S02]  /*1090*/  SHF.R.U64 R26, R35, R18.reuse, R15.reuse ;  /* 0x00000012231a7219 */ /* 0x180fe4000000120f */
[----:B------:R-:W-:Y:S02]  /*10a0*/  SHF.R.U32.HI R25, RZ, R18, R15 ;  /* 0x00000012ff197219 */ /* 0x000fe4000001160f */
[----:B------:R-:W-:Y:S01]  /*10b0*/  LOP3.LUT R20, RZ, R4, RZ, 0x33, !PT ;  /* 0x00000004ff147212 */ /* 0x000fe200078e33ff */
[----:B------:R-:W0:Y:S01]  /*10c0*/  LDC R31, c[0x0][0x638] ;  /* 0x00018e00ff1f7b82 */ /* 0x000e220000000800 */
[----:B------:R-:W-:Y:S01]  /*10d0*/  SHF.L.U32 R15, R17, R18, RZ ;  /* 0x00000012110f7219 */ /* 0x000fe200000006ff */
[----:B------:R-:W-:-:S02]  /*10e0*/  IMAD.MOV.U32 R4, RZ, RZ, R26 ;  /* 0x000000ffff047224 */ /* 0x000fc400078e001a */
[----:B--2---:R-:W-:-:S04]  /*10f0*/  IMAD.MOV.U32 R5, RZ, RZ, R25 ;  /* 0x000000ffff057224 */ /* 0x004fc800078e0019 */
[----:B------:R-:W2:Y:S01]  /*1100*/  LDC R32, c[0x0][0x610] ;  /* 0x00018400ff207b82 */ /* 0x000ea20000000800 */
[----:B---3--:R-:W-:Y:S05]  /*1110*/  @!P0 BRA `(.L_x_13) ;  /* 0x0000000000288947 */ /* 0x008fea0003800000 */
[----:B------:R-:W3:Y:S02]  /*1120*/  LDC R19, c[0x0][0x64c] ;  /* 0x00019300ff137b82 */ /* 0x000ee40000000800 */
[----:B---3--:R-:W-:-:S05]  /*1130*/  IADD3 R19, P0, R26, R19, RZ ;  /* 0x000000131a137210 */ /* 0x008fca0007f1e0ff */
        /* <DEDUP_REMOVED lines=8> */
.L_x_13:
[----:B----4-:R-:W-:Y:S01]  /*11c0*/  SHF.R.U64 R4, R4, R30, R5 ;  /* 0x0000001e04047219 */ /* 0x010fe20000001205 */
[----:B-1----:R-:W-:Y:S01]  /*11d0*/  VIADD R5, R27, 0xffffffff ;  /* 0xffffffff1b057836 */ /* 0x002fe20000000000 */
[----:B------:R-:W-:Y:S01]  /*11e0*/  LOP3.LUT R20, R35, R20, RZ, 0xc0, !PT ;  /* 0x0000001423147212 */ /* 0x000fe200078ec0ff */
[----:B------:R-:W-:Y:S02]  /*11f0*/  IMAD.MOV R21, RZ, RZ, -R21 ;  /* 0x000000ffff157224 */ /* 0x000fe400078e0a15 */
[----:B------:R-:W-:Y:S01]  /*1200*/  IMAD.MOV R16, RZ, RZ, -R4 ;  /* 0x000000ffff107224 */ /* 0x000fe200078e0a04 */
[----:B------:R-:W-:Y:S01]  /*1210*/  LOP3.LUT R5, R24, R5, RZ, 0xc0, !PT ;  /* 0x0000000518057212 */ /* 0x000fe200078ec0ff */
[----:B------:R-:W-:Y:S02]  /*1220*/  IMAD R15, R15, R4, R20 ;  /* 0x000000040f0f7224 */ /* 0x000fe400078e0214 */
[----:B------:R-:W-:Y:S02]  /*1230*/  @P2 IMAD R6, R23, R21, R22 ;  /* 0x0000001517062224 */ /* 0x000fe400078e0216 */
[----:B0-----:R-:W-:-:S02]  /*1240*/  IMAD R4, R16, R31, R26 ;  /* 0x0000001f10047224 */ /* 0x001fc400078e021a */
[----:B--2---:R-:W-:Y:S02]  /*1250*/  IMAD R6, R15, R32, R6 ;  /* 0x000000200f067224 */ /* 0x004fe400078e0206 */
[----:B------:R-:W-:Y:S02]  /*1260*/  IMAD R17, R4, R27, R5 ;  /* 0x0000001b04117224 */ /* 0x000fe400078e0205 */
[----:B------:R-:W-:Y:S02]  /*1270*/  IMAD.MOV.U32 R15, RZ, RZ, 0x1 ;  /* 0x00000001ff0f7424 */ /* 0x000fe400078e00ff */
[----:B------:R-:W-:Y:S01]  /*1280*/  IMAD.MOV.U32 R4, RZ, RZ, R33 ;  /* 0x000000ffff047224 */ /* 0x000fe200078e0021 */
[----:B------:R-:W-:Y:S02]  /*1290*/  SEL R5, R17, R6, !P2 ;  /* 0x0000000611057207 */ /* 0x000fe40005000000 */
[----:B------:R-:W-:-:S07]  /*12a0*/  SEL R6, R6, R17, !P2 ;  /* 0x0000001106067207 */ /* 0x000fce0005000000 */
.L_x_11:
[----:B------:R-:W-:Y:S05]  /*12b0*/  @!P3 BRA `(.L_x_14) ;  /* 0x000000980018b947 */ /* 0x000fea0003800000 */
[----:B------:R-:W-:-:S13]  /*12c0*/  ISETP.GT.U32.AND P0, PT, R34, 0x1, PT ;  /* 0x000000012200780c */ /* 0x000fda0003f04070 */
[----:B------:R-:W-:Y:S05]  /*12d0*/  @P0 EXIT ;  /* 0x000000000000094d */ /* 0x000fea0003800000 */
.L_x_15:
[----:B------:R-:W-:-:S08]  /*12e0*/  NOP ;  /* 0x0000000000007918 */ /* 0x000fd00000000000 */
[----:B------:R-:W0:Y:S02]  /*12f0*/  USETMAXREG.TRY_ALLOC.CTAPOOL UP0, 0xe8 ;  /* 0x000000e8000079c8 */ /* 0x000e240008000600 */
[----:B0-----:R-:W-:-:S13]  /*1300*/  PLOP3.LUT P0, PT, PT, PT, UP0, 0x80, 0x0 ;  /* 0x000000000000781c */ /* 0x001fda0003f0f008 */
[----:B------:R-:W-:Y:S05]  /*1310*/  @!P0 BRA `(.L_x_15) ;  /* 0xfffffffc00f08947 */ /* 0x000fea000383ffff */
[----:B------:R-:W-:-:S13]  /*1320*/  LOP3.LUT P0, RZ, R15, 0xff, RZ, 0xc0, !PT ;  /* 0x000000ff0fff7812 */ /* 0x000fda000780c0ff */
[----:B------:R-:W-:Y:S05]  /*1330*/  @!P0 EXIT ;  /* 0x000000000000894d */ /* 0x000fea0003800000 */
[----:B------:R-:W0:Y:S01]  /*1340*/  S2UR UR6, SR_CgaCtaId ;  /* 0x00000000000679c3 */ /* 0x000e220000008800 */
[----:B------:R-:W-:Y:S01]  /*1350*/  SHF.R.S32.HI R12, RZ, 0x1f, R13 ;  /* 0x0000001fff0c7819 */ /* 0x000fe2000001140d */
[----:B------:R-:W-:Y:S01]  /*1360*/  UIADD3 UR7, UR15, -0x1, URZ ;  /* 0xffffffff0f077890 */ /* 0x000fe2000fffe03f */
[----:B------:R-:W-:Y:S01]  /*1370*/  LOP3.LUT R218, R7, 0x1, RZ, 0xfc, !PT ;  /* 0x0000000107da7812 */ /* 0x000fe200078efcff */
[----:B------:R-:W-:Y:S01]  /*1380*/  UMOV UR12, 0x400 ;  /* 0x00000400000c7882 */ /* 0x000fe20000000000 */
[CC--:B------:R-:W-:Y:S01]  /*1390*/  LEA.HI R15, R12.reuse, R13.reuse, RZ, 0x2 ;  /* 0x0000000d0c0f7211 */ /* 0x0c0fe200078f10ff */
[----:B------:R-:W-:Y:S01]  /*13a0*/  UISETP.LT.AND UP0, UPT, UR13, 0x1, UPT ;  /* 0x000000010d00788c */ /* 0x000fe2000bf01270 */
[----:B------:R-:W-:Y:S01]  /*13b0*/  LEA.HI R12, R12, R13, RZ, 0x5 ;  /* 0x0000000d0c0c7211 */ /* 0x000fe200078f28ff */
[----:B------:R-:W-:Y:S01]  /*13c0*/  USHF.L.U32 UR21, UR13, 0x1, URZ ;  /* 0x000000010d157899 */ /* 0x000fe2000800063f */
[--C-:B------:R-:W-:Y:S01]  /*13d0*/  SHF.R.S32.HI R14, RZ, 0x2, R15.reuse ;  /* 0x00000002ff0e7819 */ /* 0x100fe2000001140f */
[----:B------:R-:W-:Y:S01]  /*13e0*/  USEL UR14, UR13, 0x1, UP0 ;  /* 0x000000010d0e7887 */ /* 0x000fe20008000000 */
[----:B------:R-:W-:Y:S01]  /*13f0*/  SHF.R.S32.HI R17, RZ, 0x1f, R15 ;  /* 0x0000001fff117819 */ /* 0x000fe2000001140f */
[----:B------:R-:W-:Y:S01]  /*1400*/  UISETP.NE.AND UP0, UPT, UR7, URZ, UPT ;  /* 0x0000003f0700728c */ /* 0x000fe2000bf05270 */
[----:B------:R-:W-:Y:S01]  /*1410*/  LOP3.LUT R120, R15, 0xfffffffc, RZ, 0xc0, !PT ;  /* 0xfffffffc0f787812 */ /* 0x000fe200078ec0ff */
[----:B------:R-:W-:Y:S01]  /*1420*/  UIADD3 UR14, -UR14, UR13, URZ ;  /* 0x0000000d0e0e7290 */ /* 0x000fe2000fffe13f */
[----:B------:R-:W-:-:S03]  /*1430*/  LEA.HI R17, R17, R14, RZ, 0x3 ;  /* 0x0000000e11117211 */ /* 0x000fc600078f18ff */
[----:B------:R-:W-:Y:S01]  /*1440*/  IMAD.IADD R120, R13, 0x1, -R120 ;  /* 0x000000010d787824 */ /* 0x000fe200078e0a78 */
[----:B------:R-:W-:Y:S01]  /*1450*/  LOP3.LUT R17, R17, 0xfffffff8, RZ, 0xc0, !PT ;  /* 0xfffffff811117812 */ /* 0x000fe200078ec0ff */
[----:B0-----:R-:W-:-:S04]  /*1460*/  ULEA UR12, UR6, UR12, 0x18 ;  /* 0x0000000c060c7291 */ /* 0x001fc8000f8ec03f */
[----:B------:R-:W-:Y:S01]  /*1470*/  IMAD.IADD R14, R14, 0x1, -R17 ;  /* 0x000000010e0e7824 */ /* 0x000fe200078e0a11 */
[----:B------:R-:W-:Y:S01]  /*1480*/  USHF.L.U32 UR6, UR7, 0x3, URZ ;  /* 0x0000000307067899 */ /* 0x000fe2000800063f */
[----:B------:R-:W-:Y:S01]  /*1490*/  SHF.R.S32.HI R17, RZ, 0x5, R12 ;  /* 0x00000005ff117819 */ /* 0x000fe2000001140c */
[----:B------:R-:W-:Y:S02]  /*14a0*/  USEL UR7, URZ, 0x1, UP0 ;  /* 0x000000013f077887 */ /* 0x000fe40008000000 */
[----:B------:R-:W-:Y:S01]  /*14b0*/  ULOP3.LUT UR6, UR6, 0x8, URZ, 0xc0, !UPT ;  /* 0x0000000806067892 */ /* 0x000fe2000f8ec03f */
[--C-:B------:R-:W-:Y:S01]  /*14c0*/  SHF.R.S32.HI R15, RZ, 0x1f, R14.reuse ;  /* 0x0000001fff0f7819 */ /* 0x100fe2000001140e */
[C-C-:B------:R-:W-:Y:S01]  /*14d0*/  IMAD R121, R17.reuse, -0x10, -R14.reuse ;  /* 0xfffffff011797824 */ /* 0x140fe200078e0a0e */
[----:B------:R-:W-:Y:S01]  /*14e0*/  UIADD3 UR22, UR12, 0xf0, URZ ;  /* 0x000000f00c167890 */ /* 0x000fe2000fffe03f */
[----:B------:R-:W-:Y:S01]  /*14f0*/  IMAD.U32 R219, RZ, RZ, UR7 ;  /* 0x00000007ffdb7e24 */ /* 0x000fe2000f8e00ff */
[----:B------:R-:W-:Y:S01]  /*1500*/  ULOP3.LUT UR23, UR6, 0x8, URZ, 0x3c, !UPT ;  /* 0x0000000806177892 */ /* 0x000fe2000f8e3c3f */
[----:B------:R-:W-:Y:S01]  /*1510*/  IMAD.WIDE R12, R17, 0x10, R14 ;  /* 0x00000010110c7825 */ /* 0x000fe200078e020e */
[----:B------:R-:W-:-:S02]  /*1520*/  ULOP3.LUT UR16, UR6, 0x18, URZ, 0x3c, !UPT ;  /* 0x0000001806107892 */ /* 0x000fc4000f8e3c3f */
[----:B------:R-:W-:Y:S01]  /*1530*/  ULEA UR15, UR15, UR22, 0x3 ;  /* 0x000000160f0f7291 */ /* 0x000fe2000f8e183f */
[----:B------:R-:W-:Y:S02]  /*1540*/  ULDC UR6, c[0x0][0x284] ;  /* 0x0000a10000067ab9 */ /* 0x000fe40000000800 */
[----:B------:R-:W-:-:S09]  /*1550*/  VIADD R121, R121, UR6 ;  /* 0x0000000679797c36 */ /* 0x000fd20008000000 */
.L_x_234:
[----:B------:R-:W-:Y:S01]  /*1560*/  SHF.L.U32 R14, R219, 0x1f, RZ ;  /* 0x0000001fdb0e7819 */ /* 0x000fe200000006ff */
[----:B------:R-:W0:Y:S01]  /*1570*/  LDC R15, c[0x0][0x28c] ;  /* 0x0000a300ff0f7b82 */ /* 0x000e220000000800 */
[----:B------:R-:W-:Y:S01]  /*1580*/  UMOV UR6, URZ ;  /* 0x0000003f00067c82 */ /* 0x000fe20008000000 */
[----:B------:R-:W-:Y:S01]  /*1590*/  UMOV UR17, UR5 ;  /* 0x0000000500117c82 */ /* 0x000fe20008000000 */
[----:B-1----:R-:W1:Y:S01]  /*15a0*/  SYNCS.PHASECHK.TRANS64.TRYWAIT P0, [UR15+-0x8], R14 ;  /* 0xfffff80eff0075a7 */ /* 0x002e62000800014f */
[----:B0-----:R-:W-:Y:S01]  /*15b0*/  ISETP.GE.AND P1, PT, R15, 0x1, PT ;  /* 0x000000010f00780c */ /* 0x001fe20003f26270 */
[----:B-1--4-:R-:W-:-:S12]  /*15c0*/  @!P0 BRA `(.L_x_16) ;  /* 0x000000a800a48947 */ /* 0x012fd80003800000 */
.L_x_266:
[----:B------:R-:W-:Y:S01]  /*15d0*/  UMOV UR7, URZ ;  /* 0x0000003f00077c82 */ /* 0x000fe20008000000 */
[----:B------:R-:W-:Y:S01]  /*15e0*/  UMOV UR8, URZ ;  /* 0x0000003f00087c82 */ /* 0x000fe20008000000 */
[----:B------:R-:W-:Y:S02]  /*15f0*/  CS2R R122, SRZ ;  /* 0x00000000007a7805 */ /* 0x000fe4000001ff00 */
[----:B------:R-:W-:Y:S02]  /*1600*/  CS2R R124, SRZ ;  /* 0x00000000007c7805 */ /* 0x000fe4000001ff00 */
[----:B------:R-:W-:Y:S02]  /*1610*/  CS2R R126, SRZ ;  /* 0x00000000007e7805 */ /* 0x000fe4000001ff00 */
[----:B------:R-:W-:Y:S02]  /*1620*/  CS2R R128, SRZ ;  /* 0x0000000000807805 */ /* 0x000fe4000001ff00 */
[----:B------:R-:W-:-:S02]  /*1630*/  CS2R R130, SRZ ;  /* 0x0000000000827805 */ /* 0x000fc4000001ff00 */
[----:B------:R-:W-:Y:S02]  /*1640*/  CS2R R132, SRZ ;  /* 0x0000000000847805 */ /* 0x000fe4000001ff00 */
        /* <DEDUP_REMOVED lines=41> */
[----:B------:R-:W-:Y:S01]  /*18e0*/  CS2R R216, SRZ ;  /* 0x0000000000d87805 */ /* 0x000fe2000001ff00 */
[----:B------:R-:W-:Y:S01]  /*18f0*/  IMAD.U32 R17, RZ, RZ, UR4 ;  /* 0x00000004ff117e24 */ /* 0x000fe2000f8e00ff */
        /* <DEDUP_REMOVED lines=48> */
[----:B------:R-:W-:Y:S06]  /*1c00*/  @!P1 BRA `(.L_x_17) ;  /* 0x0000000800f89947 */ /* 0x000fec0003800000 */
[----:B------:R-:W-:-:S13]  /*1c10*/  ISETP.NE.AND P1, PT, R218, 0x3, PT ;  /* 0x00000003da00780c */ /* 0x000fda0003f25270 */
[----:B------:R-:W-:Y:S05]  /*1c20*/  @!P1 BRA `(.L_x_18) ;  /* 0x0000000000049947 */ /* 0x000fea0003800000 */
[----:B------:R-:W-:Y:S01]  /*1c30*/  BPT.TRAP 0x1 ;  /* 0x000000040000795c */ /* 0x000fe20000300000 */
.L_x_18:
[----:B------:R-:W-:Y:S01]  /*1c40*/  ULEA UR6, UR5, UR12, 0x3 ;  /* 0x0000000c05067291 */ /* 0x000fe2000f8e183f */
[----:B0-----:R-:W-:-:S05]  /*1c50*/  IMAD.U32 R14, RZ, RZ, UR4 ;  /* 0x00000004ff0e7e24 */ /* 0x001fca000f8e00ff */
[----:B------:R-:W-:-:S04]  /*1c60*/  SHF.L.U32 R14, R14, 0x1f, RZ ;  /* 0x0000001f0e0e7819 */ /* 0x000fc800000006ff */
[----:B------:R0:W1:Y:S01]  /*1c70*/  SYNCS.PHASECHK.TRANS64.TRYWAIT P0, [UR6], R14 ;  /* 0x0000000eff0075a7 */ /* 0x0000620008000146 */
[----:B------:R-:W-:Y:S05]  /*1c80*/  @!P1 BRA `(.L_x_19) ;  /* 0x0000000000049947 */ /* 0x000fea0003800000 */
[----:B------:R-:W-:Y:S01]  /*1c90*/  BPT.TRAP 0x1 ;  /* 0x000000040000795c */ /* 0x000fe20000300000 */
.L_x_19:
[----:B-1----:R-:W-:Y:S05]  /*1ca0*/  @P0 BRA `(.L_x_20) ;  /* 0x0000000000080947 */ /* 0x002fea0003800000 */
[----:B------:R-:W1:Y:S02]  /*1cb0*/  SYNCS.PHASECHK.TRANS64.TRYWAIT P0, [UR6], R14 ;  /* 0x0000000eff0075a7 */ /* 0x000e640008000146 */
[----:B-1----:R-:W-:Y:S05]  /*1cc0*/  @!P0 BRA `(.L_x_21) ;  /* 0x000000a000fc8947 */ /* 0x002fea0003800000 */
.L_x_20:
[----:B------:R-:W-:Y:S01]  /*1cd0*/  UIADD3 UR6, UR12, 0x200, URZ ;  /* 0x000002000c067890 */ /* 0x000fe2000fffe03f */
[----:B------:R-:W-:Y:S01]  /*1ce0*/  WARPGROUP.ARRIVE ;  /* 0x00000000000079c5 */ /* 0x000fe20000000000 */
[----:B------:R-:W-:Y:S01]  /*1cf0*/  UIADD3 UR7, UR12, 0xe200, URZ ;  /* 0x0000e2000c077890 */ /* 0x000fe2000fffe03f */
[----:B------:R-:W-:Y:S01]  /*1d00*/  CS2R R122, SRZ ;  /* 0x00000000007a7805 */ /* 0x000fe2000001ff00 */
[----:B------:R-:W-:Y:S01]  /*1d10*/  USHF.R.U32.HI UR6, URZ, 0x4, UR6 ;  /* 0x000000043f067899 */ /* 0x000fe20008011606 */
[----:B------:R-:W-:Y:S01]  /*1d20*/  CS2R R124, SRZ ;  /* 0x00000000007c7805 */ /* 0x000fe2000001ff00 */
[----:B------:R-:W-:Y:S01]  /*1d30*/  USHF.R.U32.HI UR7, URZ, 0x4, UR7 ;  /* 0x000000043f077899 */ /* 0x000fe20008011607 */
[----:B------:R-:W-:Y:S01]  /*1d40*/  CS2R R126, SRZ ;  /* 0x00000000007e7805 */ /* 0x000fe2000001ff00 */
[----:B------:R-:W-:Y:S01]  /*1d50*/  ULOP3.LUT UR6, UR6, 0x3fff, URZ, 0xc0, !UPT ;  /* 0x00003fff06067892 */ /* 0x000fe2000f8ec03f */
[----:B------:R-:W-:Y:S01]  /*1d60*/  CS2R R128, SRZ ;  /* 0x0000000000807805 */ /* 0x000fe2000001ff00 */
[----:B------:R-:W-:Y:S01]  /*1d70*/  ULOP3.LUT UR7, UR7, 0x3fff, URZ, 0xc0, !UPT ;  /* 0x00003fff07077892 */ /* 0x000fe2000f8ec03f */
[----:B------:R-:W-:Y:S01]  /*1d80*/  CS2R R130, SRZ ;  /* 0x0000000000827805 */ /* 0x000fe2000001ff00 */
[----:B------:R-:W-:Y:S01]  /*1d90*/  ULOP3.LUT UR6, UR6, 0x10000, URZ, 0xfc, !UPT ;  /* 0x0001000006067892 */ /* 0x000fe2000f8efc3f */
[----:B------:R-:W-:Y:S01]  /*1da0*/  CS2R R132, SRZ ;  /* 0x0000000000847805 */ /* 0x000fe2000001ff00 */
[----:B------:R-:W-:Y:S01]  /*1db0*/  ULOP3.LUT UR7, UR7, 0x10000, URZ, 0xfc, !UPT ;  /* 0x0001000007077892 */ /* 0x000fe2000f8efc3f */
[----:B------:R-:W-:Y:S01]  /*1dc0*/  CS2R R134, SRZ ;  /* 0x0000000000867805 */ /* 0x000fe2000001ff00 */
[----:B------:R-:W-:Y:S01]  /*1dd0*/  ULEA UR8, UR5, UR6, 0x8 ;  /* 0x0000000605087291 */ /* 0x000fe2000f8e403f */
[----:B------:R-:W-:Y:S01]  /*1de0*/  CS2R R136, SRZ ;  /* 0x0000000000887805 */ /* 0x000fe2000001ff00 */
[----:B------:R-:W-:Y:S01]  /*1df0*/  UIMAD UR10, UR5, 0x300, UR7 ;  /* 0x00000300050a78a4 */ /* 0x000fe2000f8e0207 */
[----:B------:R-:W-:Y:S01]  /*1e00*/  CS2R R138, SRZ ;  /* 0x00000000008a7805 */ /* 0x000fe2000001ff00 */
[----:B------:R-:W-:Y:S01]  /*1e10*/  UMOV UR9, 0x80000020 ;  /* 0x8000002000097882 */ /* 0x000fe20000000000 */
[----:B------:R-:W-:Y:S01]  /*1e20*/  UMOV UR11, 0x80000020 ;  /* 0x80000020000b7882 */ /* 0x000fe20000000000 */
[----:B------:R-:W-:Y:S01]  /*1e30*/  ULDC UR7, c[0x0][0x50c] ;  /* 0x0001430000077ab9 */ /* 0x000fe20000000800 */
[----:B------:R-:W-:Y:S01]  /*1e40*/  UMOV UR6, 0x2 ;  /* 0x0000000200067882 */ /* 0x000fe20000000000 */
[----:B------:R-:W-:Y:S01]  /*1e50*/  UISETP.NE.AND UP0, UPT, UR7, 0x2, UPT ;  /* 0x000000020700788c */ /* 0x000fe2000bf05270 */
[----:B------:R-:W-:-:S02]  /*1e60*/  CS2R R140, SRZ ;  /* 0x00000000008c7805 */ /* 0x000fc4000001ff00 */
[----:B------:R-:W-:Y:S01]  /*1e70*/  CS2R R142, SRZ ;  /* 0x00000000008e7805 */ /* 0x000fe2000001ff00 */
[----:B------:R-:W-:Y:S01]  /*1e80*/  QGMMA.64x192x32.F32.E4M3.E4M3 R24, gdesc[UR8], RZ, !UPT ;  /* 0x02e00000081879f3 */ /* 0x000fe2000c7008ff */
[----:B------:R-:W-:Y:S01]  /*1e90*/  USEL UR7, URZ, 0x1, UP0 ;  /* 0x000000013f077887 */ /* 0x000fe20008000000 */
[----:B------:R-:W-:Y:S01]  /*1ea0*/  CS2R R144, SRZ ;  /* 0x0000000000907805 */ /* 0x000fe2000001ff00 */
[----:B------:R-:W-:Y:S01]  /*1eb0*/  UIADD3 UR8, UR8, 0x2, URZ ;  /* 0x0000000208087890 */ /* 0x000fe2000fffe03f */
[----:B------:R-:W-:Y:S01]  /*1ec0*/  CS2R R146, SRZ ;  /* 0x0000000000927805 */ /* 0x000fe2000001ff00 */
[----:B------:R-:W-:Y:S01]  /*1ed0*/  UIADD3 UR10, UR10, 0x2, URZ ;  /* 0x000000020a0a7890 */ /* 0x000fe2000fffe03f */
[----:B------:R-:W-:Y:S02]  /*1ee0*/  CS2R R148, SRZ ;  /* 0x0000000000947805 */ /* 0x000fe4000001ff00 */
[----:B------:R-:W-:Y:S01]  /*1ef0*/  ISETP.NE.AND P0, PT, RZ, UR7, PT ;  /* 0x00000007ff007c0c */ /* 0x000fe2000bf05270 */
[----:B------:R-:W-:Y:S01]  /*1f00*/  UMOV UR9, 0x80000020 ;  /* 0x8000002000097882 */ /* 0x000fe20000000000 */
[----:B------:R-:W-:Y:S01]  /*1f10*/  UMOV UR11, 0x80000020 ;  /* 0x80000020000b7882 */ /* 0x000fe20000000000 */
        /* <DEDUP_REMOVED lines=33> */
[----:B------:R-:W-:Y:S01]  /*2130*/  CS2R R216, SRZ ;  /* 0x0000000000d87805 */ /* 0x000fe2000001ff00 */
[----:B------:R-:W-:Y:S01]  /*2140*/  QGMMA.64x192x32.F32.E4M3.E4M3 R24, gdesc[UR8], R24, gsb0 ;  /* 0x02e00000081879f3 */ /* 0x000fe20008000818 */
[----:B------:R-:W-:Y:S05]  /*2150*/  @!P0 BRA `(.L_x_22) ;  /* 0x0000000400888947 */ /* 0x000fea0003800000 */
[----:B------:R-:W-:Y:S02]  /*2160*/  WARPGROUP.DEPBAR.LE gsb0, 0x0 ;  /* 0x00008000000079c5 */ /* 0x000fe40000010000 */
[----:B------:R-:W-:-:S01]  /*2170*/  FADD R217, RZ, R24 ;  /* 0x00000018ffd97221 */ /* 0x000fc20000000000 */
[----:B------:R-:W-:Y:S01]  /*2180*/  FADD R216, RZ, R25 ;  /* 0x00000019ffd87221 */ /* 0x000fe20000000000 */
        /* <DEDUP_REMOVED lines=94> */
[----:B------:R-:W-:-:S06]  /*2770*/  UMOV UR6, URZ ;  /* 0x0000003f00067c82 */ /* 0x000fcc0008000000 */
.L_x_22:
[----:B------:R-:W-:-:S04]  /*2780*/  UIADD3 UR17, UR5, 0x1, URZ ;  /* 0x0000000105117890 */ /* 0x000fc8000fffe03f */
[----:B------:R-:W-:-:S04]  /*2790*/  UISETP.NE.AND UP0, UPT, UR17, 0xe, UPT ;  /* 0x0000000e1100788c */ /* 0x000fc8000bf05270 */
[----:B------:R-:W-:Y:S02]  /*27a0*/  USEL UR8, URZ, 0x1, UP0 ;  /* 0x000000013f087887 */ /* 0x000fe40008000000 */
[----:B------:R-:W-:Y:S02]  /*27b0*/  USEL UR17, UR17, URZ, UP0 ;  /* 0x0000003f11117287 */ /* 0x000fe40008000000 */
[----:B------:R-:W-:-:S06]  /*27c0*/  ULOP3.LUT UR8, UR4, UR8, URZ, 0x3c, !UPT ;  /* 0x0000000804087292 */ /* 0x000fcc000f8e3c3f */
[----:B------:R-:W-:Y:S01]  /*27d0*/  IMAD.U32 R17, RZ, RZ, UR8 ;  /* 0x00000008ff117e24 */ /* 0x000fe2000f8e00ff */
[----:B------:R-:W-:-:S06]  /*27e0*/  UMOV UR8, 0x1 ;  /* 0x0000000100087882 */ /* 0x000fcc0000000000 */
.L_x_17:
[----:B------:R-:W-:-:S06]  /*27f0*/  UISETP.GE.AND UP0, UPT, UR14, 0x1, UPT ;  /* 0x000000010e00788c */ /* 0x000fcc000bf06270 */
[----:B------:R-:W-:-:S13]  /*2800*/  PLOP3.LUT P0, PT, PT, PT, UP0, 0x80, 0x0 ;  /* 0x000000000000781c */ /* 0x000fda0003f0f008 */
[----:B------:R-:W-:Y:S05]  /*2810*/  @!P0 BRA `(.L_x_23) ;  /* 0x0000000800848947 */ /* 0x000fea0003800000 */
[----:B01----:R-:W-:Y:S01]  /*2820*/  IMAD.U32 R14, RZ, RZ, UR14 ;  /* 0x0000000eff0e7e24 */ /* 0x003fe2000f8e00ff */
[----:B------:R-:W-:Y:S01]  /*2830*/  UMOV UR20, UR5 ;  /* 0x0000000500147c82 */ /* 0x000fe20008000000 */
[----:B------:R-:W-:-:S05]  /*2840*/  ULDC UR24, c[0x0][0x50c] ;  /* 0x0001430000187ab9 */ /* 0x000fca0000000800 */
.L_x_31:
[----:B------:R-:W-:-:S13]  /*2850*/  ISETP.NE.AND P1, PT, R218, 0x3, PT ;  /* 0x00000003da00780c */ /* 0x000fda0003f25270 */
[----:B01----:R-:W-:Y:S05]  /*2860*/  @!P1 BRA `(.L_x_24) ;  /* 0x0000000000049947 */ /* 0x003fea0003800000 */
[----:B------:R-:W-:Y:S01]  /*2870*/  BPT.TRAP 0x1 ;  /* 0x000000040000795c */ /* 0x000fe20000300000 */
.L_x_24:
[----:B------:R-:W-:Y:S01]  /*2880*/  ULEA UR9, UR17, UR12, 0x3 ;  /* 0x0000000c11097291 */ /* 0x000fe2000f8e183f */
[----:B------:R-:W-:-:S08]  /*2890*/  SHF.L.U32 R15, R17, 0x1f, RZ ;  /* 0x0000001f110f7819 */ /* 0x000fd000000006ff */
[----:B------:R0:W1:Y:S01]  /*28a0*/  SYNCS.PHASECHK.TRANS64.TRYWAIT P0, [UR9], R15 ;  /* 0x0000000fff0075a7 */ /* 0x0000620008000149 */
[----:B------:R-:W-:Y:S05]  /*28b0*/  @!P1 BRA `(.L_x_25) ;  /* 0x0000000000049947 */ /* 0x000fea0003800000 */
[----:B------:R-:W-:Y:S01]  /*28c0*/  BPT.TRAP 0x1 ;  /* 0x000000040000795c */ /* 0x000fe20000300000 */
.L_x_25:
[----:B-1----:R-:W-:Y:S05]  /*28d0*/  @P0 BRA `(.L_x_26) ;  /* 0x0000000000080947 */ /* 0x002fea0003800000 */
[----:B------:R-:W1:Y:S02]  /*28e0*/  SYNCS.PHASECHK.TRANS64.TRYWAIT P0, [UR9], R15 ;  /* 0x0000000fff0075a7 */ /* 0x000e640008000149 */
[----:B-1----:R-:W-:Y:S05]  /*28f0*/  @!P0 BRA `(.L_x_27) ;  /* 0x0000009800088947 */ /* 0x002fea0003800000 */
.L_x_26:
[----:B------:R-:W-:Y:S01]  /*2900*/  UIADD3 UR9, UR12, 0x200, URZ ;  /* 0x000002000c097890 */ /* 0x000fe2000fffe03f */
[----:B------:R-:W-:Y:S01]  /*2910*/  WARPGROUP.ARRIVE ;  /* 0x00000000000079c5 */ /* 0x000fe20000000000 */
[----:B------:R-:W-:Y:S02]  /*2920*/  UIADD3 UR10, UR12, 0xe200, URZ ;  /* 0x0000e2000c0a7890 */ /* 0x000fe4000fffe03f */
[----:B------:R-:W-:Y:S02]  /*2930*/  UISETP.NE.AND UP0, UPT, UR7, URZ, UPT ;  /* 0x0000003f0700728c */ /* 0x000fe4000bf05270 */
[----:B------:R-:W-:Y:S02]  /*2940*/  USHF.R.U32.HI UR9, URZ, 0x4, UR9 ;  /* 0x000000043f097899 */ /* 0x000fe40008011609 */
[----:B------:R-:W-:Y:S02]  /*2950*/  USHF.R.U32.HI UR10, URZ, 0x4, UR10 ;  /* 0x000000043f0a7899 */ /* 0x000fe4000801160a */
[----:B------:R-:W-:-:S02]  /*2960*/  USEL UR8, UR8, URZ, !UP0 ;  /* 0x0000003f08087287 */ /* 0x000fc4000c000000 */
[----:B------:R-:W-:Y:S02]  /*2970*/  ULOP3.LUT UR9, UR9, 0x3fff, URZ, 0xc0, !UPT ;  /* 0x00003fff09097892 */ /* 0x000fe4000f8ec03f */
[----:B------:R-:W-:Y:S02]  /*2980*/  ULOP3.LUT UR10, UR10, 0x3fff, URZ, 0xc0, !UPT ;  /* 0x00003fff0a0a7892 */ /* 0x000fe4000f8ec03f */
[----:B------:R-:W-:Y:S02]  /*2990*/  UISETP.NE.U32.AND UP0, UPT, UR8, URZ, UPT ;  /* 0x0000003f0800728c */ /* 0x000fe4000bf05070 */
[----:B------:R-:W-:Y:S02]  /*29a0*/  ULOP3.LUT UR8, UR9, 0x10000, URZ, 0xfc, !UPT ;  /* 0x0001000009087892 */ /* 0x000fe4000f8efc3f */
[----:B------:R-:W-:Y:S02]  /*29b0*/  ULOP3.LUT UR10, UR10, 0x10000, URZ, 0xfc, !UPT ;  /* 0x000100000a0a7892 */ /* 0x000fe4000f8efc3f */
[----:B------:R-:W-:-:S02]  /*29c0*/  ULEA UR8, UR17, UR8, 0x8 ;  /* 0x0000000811087291 */ /* 0x000fc4000f8e403f */
[----:B------:R-:W-:Y:S01]  /*29d0*/  UIMAD UR10, UR17, 0x300, UR10 ;  /* 0x00000300110a78a4 */ /* 0x000fe2000f8e020a */
[----:B------:R-:W-:Y:S01]  /*29e0*/  UMOV UR9, 0x80000020 ;  /* 0x8000002000097882 */ /* 0x000fe20000000000 */
[----:B------:R-:W-:Y:S01]  /*29f0*/  UMOV UR11, 0x80000020 ;  /* 0x80000020000b7882 */ /* 0x000fe20000000000 */
[----:B------:R-:W-:-:S06]  /*2a00*/  UIADD3 UR6, UR6, 0x2, URZ ;  /* 0x0000000206067890 */ /* 0x000fcc000fffe03f */
[----:B------:R-:W-:Y:S01]  /*2a10*/  QGMMA.64x192x32.F32.E4M3.E4M3 R24, gdesc[UR8], R24, UP0 ;  /* 0x02e00000081879f3 */ /* 0x000fe2000bf00818 */
[----:B------:R-:W-:Y:S02]  /*2a20*/  UIADD3 UR8, UR8, 0x2, URZ ;  /* 0x0000000208087890 */ /* 0x000fe4000fffe03f */
[----:B------:R-:W-:Y:S01]  /*2a30*/  UIADD3 UR10, UR10, 0x2, URZ ;  /* 0x000000020a0a7890 */ /* 0x000fe2000fffe03f */
[----:B------:R-:W-:Y:S01]  /*2a40*/  UMOV UR9, 0x80000020 ;  /* 0x8000002000097882 */ /* 0x000fe20000000000 */
[----:B------:R-:W-:Y:S01]  /*2a50*/  UMOV UR11, 0x80000020 ;  /* 0x80000020000b7882 */ /* 0x000fe20000000000 */
[----:B------:R-:W-:-:S04]  /*2a60*/  UISETP.NE.AND UP0, UPT, UR6, UR24, UPT ;  /* 0x000000180600728c */ /* 0x000fc8000bf05270 */
[----:B------:R-:W-:-:S06]  /*2a70*/  USEL UR7, URZ, 0x1, UP0 ;  /* 0x000000013f077887 */ /* 0x000fcc0008000000 */
[----:B------:R-:W-:-:S04]  /*2a80*/  ISETP.NE.AND P0, PT, RZ, UR7, PT ;  /* 0x00000007ff007c0c */ /* 0x000fc8000bf05270 */
[----:B------:R-:W-:Y:S03]  /*2a90*/  QGMMA.64x192x32.F32.E4M3.E4M3 R24, gdesc[UR8], R24, gsb0 ;  /* 0x02e00000081879f3 */ /* 0x000fe60008000818 */
[----:B------:R-:W-:-:S06]  /*2aa0*/  WARPGROUP.DEPBAR.LE gsb0, 0x1 ;  /* 0x00008000000079c5 */ /* 0x000fcc0000010100 */
[----:B------:R-:W-:Y:S05]  /*2ab0*/  @!P0 BRA `(.L_x_28) ;  /* 0x0000000400888947 */ /* 0x000fea0003800000 */
[----:B------:R-:W-:Y:S02]  /*2ac0*/  WARPGROUP.DEPBAR.LE gsb0, 0x0 ;  /* 0x00008000000079c5 */ /* 0x000fe40000010000 */
[----:B------:R-:W-:-:S01]  /*2ad0*/  FADD R217, R24, R217 ;  /* 0x000000d918d97221 */ /* 0x000fc20000000000 */
[----:B------:R-:W-:Y:S01]  /*2ae0*/  FADD R216, R25, R216 ;  /* 0x000000d819d87221 */ /* 0x000fe20000000000 */
        /* <DEDUP_REMOVED lines=94> */
[----:B------:R-:W-:-:S06]  /*30d0*/  UMOV UR6, URZ ;  /* 0x0000003f00067c82 */ /* 0x000fcc0008000000 */
.L_x_28:
[----:B------:R-:W-:Y:S05]  /*30e0*/  @!P1 BRA `(.L_x_29) ;  /* 0x0000000000049947 */ /* 0x000fea0003800000 */
[----:B------:R-:W-:Y:S01]  /*30f0*/  BPT.TRAP 0x1 ;  /* 0x000000040000795c */ /* 0x000fe20000300000 */
.L_x_29:
[----:B------:R-:W-:Y:S01]  /*3100*/  ULEA UR8, UR20, UR12, 0x3 ;  /* 0x0000000c14087291 */ /* 0x000fe2000f8e183f */
[----:B------:R-:W-:-:S03]  /*3110*/  ISETP.GT.U32.AND P0, PT, R7, 0x1, PT ;  /* 0x000000010700780c */ /* 0x000fc60003f04070 */
[----:B------:R-:W-:-:S04]  /*3120*/  UIADD3 UR8, UR8, 0x70, URZ ;  /* 0x0000007008087890 */ /* 0x000fc8000fffe03f */
[----:B------:R-:W-:-:S09]  /*3130*/  UPRMT UR8, URZ, 0x654, UR8 ;  /* 0x000006543f087896 */ /* 0x000fd20008000008 */
[----:B------:R-:W-:Y:S01]  /*3140*/  SYNCS.ARRIVE.TRANS64.RED.A1T0 RZ, [UR8], RZ ;  /* 0x000000ffffff79a7 */ /* 0x000fe20008100408 */
[----:B------:R-:W-:Y:S05]  /*3150*/  @P0 BRA `(.L_x_30) ;  /* 0x0000000000040947 */ /* 0x000fea0003800000 */
[----:B------:R-:W-:Y:S01]  /*3160*/  BPT.TRAP 0x1 ;  /* 0x000000040000795c */ /* 0x000fe20000300000 */
.L_x_30:
[----:B------:R-:W-:Y:S01]  /*3170*/  UIADD3 UR17, UR17, 0x1, URZ ;  /* 0x0000000111117890 */ /* 0x000fe2000fffe03f */
[C---:B------:R-:W-:Y:S01]  /*3180*/  ISETP.GT.AND P0, PT, R14.reuse, 0x1, PT ;  /* 0x000000010e00780c */ /* 0x040fe20003f04270 */
[----:B------:R-:W-:Y:S01]  /*3190*/  UIADD3 UR20, UR20, 0x1, URZ ;  /* 0x0000000114147890 */ /* 0x000fe2000fffe03f */
[----:B------:R-:W-:Y:S01]  /*31a0*/  VIADD R14, R14, 0xffffffff ;  /* 0xffffffff0e0e7836 */ /* 0x000fe20000000000 */
[----:B------:R-:W-:Y:S02]  /*31b0*/  UISETP.NE.AND UP0, UPT, UR17, 0xe, UPT ;  /* 0x0000000e1100788c */ /* 0x000fe4000bf05270 */
[----:B------:R-:W-:Y:S02]  /*31c0*/  UISETP.NE.AND UP1, UPT, UR20, 0xe, UPT ;  /* 0x0000000e1400788c */ /* 0x000fe4000bf25270 */
[----:B------:R-:W-:Y:S02]  /*31d0*/  USEL UR8, URZ, 0x1, UP0 ;  /* 0x000000013f087887 */ /* 0x000fe40008000000 */
[----:B------:R-:W-:-:S02]  /*31e0*/  USEL UR17, UR17, URZ, UP0 ;  /* 0x0000003f11117287 */ /* 0x000fc40008000000 */
[----:B------:R-:W-:Y:S02]  /*31f0*/  USEL UR20, UR20, URZ, UP1 ;  /* 0x0000003f14147287 */ /* 0x000fe40008800000 */
[----:B------:R-:W-:Y:S01]  /*3200*/  LOP3.LUT R17, R17, UR8, RZ, 0x3c, !PT ;  /* 0x0000000811117c12 */ /* 0x000fe2000f8e3cff */
[----:B------:R-:W-:Y:S01]  /*3210*/  UMOV UR8, 0x1 ;  /* 0x0000000100087882 */ /* 0x000fe20000000000 */
[----:B------:R-:W-:Y:S08]  /*3220*/  @P0 BRA `(.L_x_31) ;  /* 0xfffffff400880947 */ /* 0x000ff0000383ffff */
.L_x_23:
[----:B------:R-:W-:Y:S01]  /*3230*/  UISETP.NE.AND UP0, UPT, UR6, URZ, UPT ;  /* 0x0000003f0600728c */ /* 0x000fe2000bf05270 */
[----:B01----:R-:W0:Y:S01]  /*3240*/  LDC R14, c[0x0][0x28c] ;  /* 0x0000a300ff0e7b82 */ /* 0x003e220000000800 */
[----:B------:R-:W-:Y:S02]  /*3250*/  IMAD.U32 R15, RZ, RZ, UR23 ;  /* 0x00000017ff0f7e24 */ /* 0x000fe4000f8e00ff */
[----:B------:R-:W-:-:S06]  /*3260*/  USEL UR6, URZ, 0x1, !UP0 ;  /* 0x000000013f067887 */ /* 0x000fcc000c000000 */
[----:B------:R-:W-:-:S13]  /*3270*/  ISETP.NE.AND P0, PT, RZ, UR6, PT ;  /* 0x00000006ff007c0c */ /* 0x000fda000bf05270 */
[----:B------:R-:W-:Y:S05]  /*3280*/  @!P0 BRA `(.L_x_32) ;  /* 0x0000000400848947 */ /* 0x000fea0003800000 */
[----:B------:R-:W-:Y:S02]  /*3290*/  WARPGROUP.DEPBAR.LE gsb0, 0x0 ;  /* 0x00008000000079c5 */ /* 0x000fe40000010000 */
[----:B------:R-:W-:Y:S01]  /*32a0*/  FADD R217, R24, R217 ;  /* 0x000000d918d97221 */ /* 0x000fe20000000000 */
        /* <DEDUP_REMOVED lines=94> */
[----:B------:R-:W-:-:S07]  /*3890*/  FADD R122, R122, R119 ;  /* 0x000000777a7a7221 */ /* 0x000fce0000000000 */
.L_x_32:
[----:B0-----:R-:W-:Y:S01]  /*38a0*/  ISETP.GE.AND P0, PT, R14, 0x1, PT ;  /* 0x000000010e00780c */ /* 0x001fe20003f06270 */
[----:B------:R0:W-:Y:S01]  /*38b0*/  SYNCS.ARRIVE.TRANS64.A1T0 RZ, [R15+UR22], RZ ;  /* 0x000000ff0fff79a7 */ /* 0x0001e20008100016 */
[----:B------:R-:W-:-:S11]  /*38c0*/  WARPGROUP.DEPBAR.LE gsb0, 0x0 ;  /* 0x00008000000079c5 */ /* 0x000fd60000010000 */
[----:B------:R-:W-:Y:S05]  /*38d0*/  @!P0 BRA `(.L_x_33) ;  /* 0x00000000003c8947 */ /* 0x000fea0003800000 */
[----:B------:R-:W-:-:S13]  /*38e0*/  ISETP.NE.AND P0, PT, R218, 0x3, PT ;  /* 0x00000003da00780c */ /* 0x000fda0003f05270 */
[----:B------:R-:W-:Y:S05]  /*38f0*/  @!P0 BRA `(.L_x_34) ;  /* 0x0000000000048947 */ /* 0x000fea0003800000 */
[----:B------:R-:W-:Y:S01]  /*3900*/  BPT.TRAP 0x1 ;  /* 0x000000040000795c */ /* 0x000fe20000300000 */
.L_x_34:
[----:B------:R-:W-:Y:S01]  /*3910*/  UIADD3 UR8, UR14, UR5, URZ ;  /* 0x000000050e087290 */ /* 0x000fe2000fffe03f */
[----:B------:R-:W-:-:S03]  /*3920*/  ISETP.GT.U32.AND P0, PT, R7, 0x1, PT ;  /* 0x000000010700780c */ /* 0x000fc60003f04070 */
[----:B------:R-:W-:-:S04]  /*3930*/  USHF.R.U32.HI UR6, URZ, 0x1, UR8 ;  /* 0x000000013f067899 */ /* 0x000fc80008011608 */
[----:B------:R-:W-:-:S04]  /*3940*/  UIMAD.WIDE.U32 UR6, UR6, -0x6db6db6d, URZ ;  /* 0x92492493060678a5 */ /* 0x000fc8000f8e003f */
[----:B------:R-:W-:-:S04]  /*3950*/  USHF.R.U32.HI UR6, URZ, 0x2, UR7 ;  /* 0x000000023f067899 */ /* 0x000fc80008011607 */
[----:B------:R-:W-:-:S04]  /*3960*/  UIMAD UR8, UR6, -0xe, UR8 ;  /* 0xfffffff2060878a4 */ /* 0x000fc8000f8e0208 */
[----:B------:R-:W-:-:S04]  /*3970*/  ULEA UR8, UR8, UR12, 0x3 ;  /* 0x0000000c08087291 */ /* 0x000fc8000f8e183f */
[----:B------:R-:W-:-:S04]  /*3980*/  UIADD3 UR8, UR8, 0x70, URZ ;  /* 0x0000007008087890 */ /* 0x000fc8000fffe03f */
[----:B------:R-:W-:-:S09]  /*3990*/  UPRMT UR8, URZ, 0x654, UR8 ;  /* 0x000006543f087896 */ /* 0x000fd20008000008 */
[----:B------:R-:W-:Y:S01]  /*39a0*/  SYNCS.ARRIVE.TRANS64.RED.A1T0 RZ, [UR8], RZ ;  /* 0x000000ffffff79a7 */ /* 0x000fe20008100408 */
[----:B------:R-:W-:Y:S05]  /*39b0*/  @P0 BRA `(.L_x_33) ;  /* 0x0000000000040947 */ /* 0x000fea0003800000 */
[----:B------:R-:W-:Y:S01]  /*39c0*/  BPT.TRAP 0x1 ;  /* 0x000000040000795c */ /* 0x000fe20000300000 */
.L_x_33:
[----:B------:R-:W-:Y:S01]  /*39d0*/  SHF.L.U32 R16, R219, 0x1f, RZ ;  /* 0x0000001fdb107819 */ /* 0x000fe200000006ff */
[----:B------:R-:W-:Y:S01]  /*39e0*/  UIADD3 UR5, UR21, UR5, URZ ;  /* 0x0000000515057290 */ /* 0x000fe2000fffe03f */
[----:B------:R-:W1:Y:S01]  /*39f0*/  LDC R25, c[0x0][0x288] ;  /* 0x0000a200ff197b82 */ /* 0x000e620000000800 */
[----:B------:R-:W-:Y:S01]  /*3a00*/  UISETP.GE.U32.AND UP1, UPT, UR21, 0xe, UPT ;  /* 0x0000000e1500788c */ /* 0x000fe2000bf26070 */
[----:B------:R-:W-:Y:S01]  /*3a10*/  IMAD.SHL.U32 R14, R120, 0x2, RZ ;  /* 0x00000002780e7824 */ /* 0x000fe200078e00ff */
[----:B------:R-:W-:Y:S02]  /*3a20*/  UISETP.GT.U32.AND UP0, UPT, UR5, 0xd, UPT ;  /* 0x0000000d0500788c */ /* 0x000fe4000bf04070 */
[----:B------:R-:W-:Y:S02]  /*3a30*/  USHF.R.U32.HI UR6, URZ, 0x1, UR5 ;  /* 0x000000013f067899 */ /* 0x000fe40008011605 */
[----:B------:R-:W-:Y:S01]  /*3a40*/  UISETP.LT.U32.AND UP0, UPT, UR21, 0xe, UP0 ;  /* 0x0000000e1500788c */ /* 0x000fe20008701070 */
[----:B------:R-:W2:Y:S01]  /*3a50*/  SYNCS.PHASECHK.TRANS64.TRYWAIT P0, [UR15+0x8], R16 ;  /* 0x00000810ff0075a7 */ /* 0x000ea2000800014f */
[----:B------:R-:W-:Y:S01]  /*3a60*/  UIMAD.WIDE.U32 UR6, UR6, -0x6db6db6d, URZ ;  /* 0x92492493060678a5 */ /* 0x000fe2000f8e003f */
[----:B0-----:R-:W-:Y:S01]  /*3a70*/  SHF.R.S32.HI R15, RZ, 0x1f, R14 ;  /* 0x0000001fff0f7819 */ /* 0x001fe2000001140e */
[----:B------:R-:W-:-:S02]  /*3a80*/  USEL UR8, URZ, 0x1, !UP0 ;  /* 0x000000013f087887 */ /* 0x000fc4000c000000 */
[----:B------:R-:W-:Y:S02]  /*3a90*/  USHF.R.U32.HI UR6, URZ, 0x2, UR7 ;  /* 0x000000023f067899 */ /* 0x000fe40008011607 */
[----:B------:R-:W-:Y:S02]  /*3aa0*/  ULOP3.LUT UR4, UR4, UR8, URZ, 0x3c, !UPT ;  /* 0x0000000804047292 */ /* 0x000fe4000f8e3c3f */
[----:B------:R-:W-:Y:S02]  /*3ab0*/  UIMAD UR5, UR6, -0xe, UR5 ;  /* 0xfffffff2060578a4 */ /* 0x000fe4000f8e0205 */
[----:B------:R-:W-:Y:S01]  /*3ac0*/  @UP1 ULOP3.LUT UR4, UR4, 0x1, UR6, 0x78, !UPT ;  /* 0x0000000104041892 */ /* 0x000fe2000f8e7806 */
[----:B-12---:R-:W-:Y:S11]  /*3ad0*/  @!P0 BRA `(.L_x_35) ;  /* 0x0000008400a88947 */ /* 0x006ff60003800000 */
.L_x_267:
[----:B------:R-:W-:Y:S01]  /*3ae0*/  IMAD.SHL.U32 R24, R6, 0x40, RZ ;  /* 0x0000004006187824 */ /* 0x000fe200078e00ff */
[----:B------:R-:W-:Y:S01]  /*3af0*/  ULDC UR8, c[0x0][0x284] ;  /* 0x0000a10000087ab9 */ /* 0x000fe20000000800 */
[----:B------:R-:W-:Y:S01]  /*3b00*/  IMAD R27, R5, 0xc0, RZ ;  /* 0x000000c0051b7824 */ /* 0x000fe200078e02ff */
[----:B------:R-:W-:Y:S01]  /*3b10*/  SHF.R.S32.HI R28, RZ, 0x1f, R4 ;  /* 0x0000001fff1c7819 */ /* 0x000fe20000011404 */
[----:B------:R-:W-:Y:S01]  /*3b20*/  ULDC.64 UR6, c[0x0][0x5d0] ;  /* 0x0001740000067ab9 */ /* 0x000fe20000000a00 */
[----:B------:R-:W-:Y:S01]  /*3b30*/  ISETP.GE.AND P0, PT, R24, UR8, PT ;  /* 0x0000000818007c0c */ /* 0x000fe2000bf06270 */
[----:B0-----:R-:W-:Y:S01]  /*3b40*/  IMAD.WIDE.U32 R16, R4, UR6, R14 ;  /* 0x0000000604107c25 */ /* 0x001fe2000f8e000e */
[----:B------:R-:W-:Y:S02]  /*3b50*/  SHF.R.S32.HI R26, RZ, 0x1f, R27 ;  /* 0x0000001fff1a7819 */ /* 0x000fe4000001141b */
[C---:B------:R-:W-:Y:S01]  /*3b60*/  ISETP.GE.OR P0, PT, R27.reuse, R25, P0 ;  /* 0x000000191b00720c */ /* 0x040fe20000706670 */
[----:B------:R-:W-:Y:S01]  /*3b70*/  IMAD R5, R28, UR6, RZ ;  /* 0x000000061c057c24 */ /* 0x000fe2000f8e02ff */
[----:B------:R-:W-:-:S03]  /*3b80*/  IADD3 R18, P1, R27, R16, RZ ;  /* 0x000000101b127210 */ /* 0x000fc60007f3e0ff */
[----:B------:R-:W-:-:S05]  /*3b90*/  IMAD R5, R4, UR7, R5 ;  /* 0x0000000704057c24 */ /* 0x000fca000f8e0205 */
[----:B------:R-:W-:-:S03]  /*3ba0*/  IADD3.X R19, R26, R17, R5, P1, !PT ;  /* 0x000000111a137210 */ /* 0x000fc60000ffe405 */
[----:B------:R-:W-:Y:S05]  /*3bb0*/  @P0 BRA `(.L_x_36) ;  /* 0x0000006800380947 */ /* 0x000fea0003800000 */
[----:B------:R-:W0:Y:S01]  /*3bc0*/  LDC.64 R22, c[0x0][0x5c8] ;  /* 0x00017200ff167b82 */ /* 0x000e220000000a00 */
[----:B------:R-:W-:Y:S01]  /*3bd0*/  IMAD.WIDE R16, R6, 0x40, R12 ;  /* 0x0000004006107825 */ /* 0x000fe200078e020c */
[----:B------:R-:W-:Y:S01]  /*3be0*/  ULDC.64 UR6, c[0x0][0x5c0] ;  /* 0x0001700000067ab9 */ /* 0x000fe20000000a00 */
[----:B------:R-:W-:Y:S02]  /*3bf0*/  BSSY B0, `(.L_x_36) ;  /* 0x000068a000007945 */ /* 0x000fe40003800000 */
[----:B------:R-:W-:Y:S02]  /*3c00*/  IMAD R6, R120, -0x2, R25 ;  /* 0xfffffffe78067824 */ /* 0x000fe400078e0219 */
[----:B------:R-:W-:Y:S02]  /*3c10*/  IMAD.IADD R24, R121, 0x1, -R24 ;  /* 0x0000000179187824 */ /* 0x000fe400078e0a18 */
[----:B------:R-:W-:Y:S02]  /*3c20*/  IMAD.IADD R6, R6, 0x1, -R27 ;  /* 0x0000000106067824 */ /* 0x000fe400078e0a1b */
[----:B0-----:R-:W-:-:S02]  /*3c30*/  IMAD R5, R17, R22, RZ ;  /* 0x0000001611057224 */ /* 0x001fc400078e02ff */
[----:B------:R-:W-:-:S04]  /*3c40*/  IMAD.WIDE.U32 R18, R16, R22, R18 ;  /* 0x0000001610127225 */ /* 0x000fc800078e0012 */
[----:B------:R-:W-:Y:S01]  /*3c50*/  IMAD R21, R16, R23, R5 ;  /* 0x0000001710157224 */ /* 0x000fe200078e0205 */
[----:B------:R-:W-:Y:S02]  /*3c60*/  LEA R5, P0, R22, R18, 0x3 ;  /* 0x0000001216057211 */ /* 0x000fe400078018ff */
[----:B------:R-:W-:Y:S01]  /*3c70*/  IADD3 R20, P1, R18, UR6, RZ ;  /* 0x0000000612147c10 */ /* 0x000fe2000ff3e0ff */
[----:B------:R-:W-:Y:S01]  /*3c80*/  IMAD.IADD R21, R19, 0x1, R21 ;  /* 0x0000000113157824 */ /* 0x000fe200078e0215 */
[----:B------:R-:W-:-:S04]  /*3c90*/  IADD3 R18, P3, R5, UR6, RZ ;  /* 0x0000000605127c10 */ /* 0x000fc8000ff7e0ff */
[----:B------:R-:W-:Y:S02]  /*3ca0*/  LEA.HI.X R22, R22, R21, R23, 0x3, P0 ;  /* 0x0000001516167211 */ /* 0x000fe400000f1c17 */
[----:B-----5:R-:W-:Y:S02]  /*3cb0*/  FSETP.NEU.AND P0, PT, R10, RZ, PT ;  /* 0x000000ff0a00720b */ /* 0x020fe40003f0d000 */
[----:B------:R-:W-:Y:S02]  /*3cc0*/  IADD3.X R21, R21, UR7, RZ, P1, !PT ;  /* 0x0000000715157c10 */ /* 0x000fe40008ffe4ff */
[----:B------:R-:W-:-:S09]  /*3cd0*/  IADD3.X R19, R22, UR7, RZ, P3, !PT ;  /* 0x0000000716137c10 */ /* 0x000fd20009ffe4ff */
[----:B------:R-:W-:Y:S05]  /*3ce0*/  @!P0 BRA `(.L_x_37) ;  /* 0x0000004c00e08947 */ /* 0x000fea0003800000 */
[----:B------:R-:W-:Y:S01]  /*3cf0*/  ULDC.64 UR6, c[0x0][0x5b8] ;  /* 0x00016e0000067ab9 */ /* 0x000fe20000000a00 */
[----:B------:R-:W-:Y:S01]  /*3d00*/  ULDC.64 UR8, c[0x0][0x5a8] ;  /* 0x00016a0000087ab9 */ /* 0x000fe20000000a00 */
[----:B------:R-:W-:Y:S01]  /*3d10*/  IMAD.WIDE.U32 R14, R4, UR6, R14 ;  /* 0x00000006040e7c25 */ /* 0x000fe2000f8e000e */
[----:B------:R-:W-:Y:S01]  /*3d20*/  BSSY B1, `(.L_x_38) ;  /* 0x0000010000017945 */ /* 0x000fe20003800000 */
[----:B------:R-:W-:Y:S02]  /*3d30*/  PRMT R22, RZ, 0x7610, R22 ;  /* 0x00007610ff167816 */ /* 0x000fe40000000016 */
[----:B------:R-:W-:Y:S01]  /*3d40*/  IMAD R5, R28, UR6, RZ ;  /* 0x000000061c057c24 */ /* 0x000fe2000f8e02ff */
[----:B------:R-:W-:-:S03]  /*3d50*/  IADD3 R14, P0, R27, R14, RZ ;  /* 0x0000000e1b0e7210 */ /* 0x000fc60007f1e0ff */
[----:B------:R-:W-:Y:S01]  /*3d60*/  IMAD R5, R4, UR7, R5 ;  /* 0x0000000704057c24 */ /* 0x000fe2000f8e0205 */
[----:B------:R-:W-:Y:S02]  /*3d70*/  ULDC.64 UR6, c[0x0][0x5b0] ;  /* 0x00016c0000067ab9 */ /* 0x000fe40000000a00 */
[----:B------:R-:W-:Y:S02]  /*3d80*/  IMAD R23, R17, UR6, RZ ;  /* 0x0000000611177c24 */ /* 0x000fe4000f8e02ff */
[----:B------:R-:W-:Y:S02]  /*3d90*/  IADD3.X R15, R26, R15, R5, P0, !PT ;  /* 0x0000000f1a0f7210 */ /* 0x000fe400007fe405 */
[----:B------:R-:W-:Y:S01]  /*3da0*/  ISETP.GE.AND P0, PT, R24, 0x1, PT ;  /* 0x000000011800780c */ /* 0x000fe20003f06270 */
[C---:B------:R-:W-:Y:S02]  /*3db0*/  IMAD R23, R16.reuse, UR7, R23 ;  /* 0x0000000710177c24 */ /* 0x040fe4000f8e0217 */
[----:B------:R-:W-:Y:S01]  /*3dc0*/  IMAD.WIDE.U32 R4, R16, UR6, R14 ;  /* 0x0000000610047c25 */ /* 0x000fe2000f8e000e */
[----:B------:R-:W-:-:S02]  /*3dd0*/  ISETP.LT.OR P4, PT, R6, 0x1, !P0 ;  /* 0x000000010600780c */ /* 0x000fc40004781670 */
[----:B------:R-:W-:-:S04]  /*3de0*/  IADD3 R4, P1, R4, UR8, RZ ;  /* 0x0000000804047c10 */ /* 0x000fc8000ff3e0ff */
[----:B------:R-:W-:-:S07]  /*3df0*/  IADD3.X R5, R5, UR9, R23, P1, !PT ;  /* 0x0000000905057c10 */ /* 0x000fce0008ffe417 */
[----:B------:R-:W-:Y:S05]  /*3e00*/  @P4 BRA `(.L_x_39) ;  /* 0x0000000000044947 */ /* 0x000fea0003800000 */
[----:B------:R0:W5:Y:S02]  /*3e10*/  LDG.E.U8 R22, desc[UR18][R4.64] ;  /* 0x0000001204167981 */ /* 0x000164000c1e1100 */
.L_x_39:
[----:B------:R-:W-:Y:S05]  /*3e20*/  BSYNC B1 ;  /* 0x0000000000017941 */ /* 0x000fea0003800000 */
.L_x_38:
[----:B-----5:R-:W-:Y:S01]  /*3e30*/  LOP3.LUT R22, R22, 0xff, RZ, 0xc0, !PT ;  /* 0x000000ff16167812 */ /* 0x020fe200078ec0ff */
[----:B------:R-:W-:Y:S01]  /*3e40*/  BSSY B1, `(.L_x_40) ;  /* 0x000000b000017945 */ /* 0x000fe20003800000 */
[----:B------:R-:W-:Y:S02]  /*3e50*/  ISETP.LT.OR P3, PT, R6, 0x2, !P0 ;  /* 0x000000020600780c */ /* 0x000fe40004761670 */
[----:B------:R-:W-:-:S05]  /*3e60*/  F2FP.F16.E4M3.UNPACK_B R22, R22 ;  /* 0x00000016ff16723e */ /* 0x000fca00020006ff */
[----:B------:R-:W-:-:S05]  /*3e70*/  HADD2.F32 R23, -RZ, R22.H0_H0 ;  /* 0x20000016ff177230 */ /* 0x000fca0000004100 */
[----:B------:R-:W-:-:S04]  /*3e80*/  FMUL R22, R23, R10 ;  /* 0x0000000a17167220 */ /* 0x000fc80000400000 */
[----:B------:R-:W-:-:S05]  /*3e90*/  FFMA R22, R217, R11, R22 ;  /* 0x0000000bd9167223 */ /* 0x000fca0000000016 */
[----:B------:R-:W-:Y:S02]  /*3ea0*/  F2FP.SATFINITE.E4M3.F32.PACK_AB_MERGE_C R23, RZ, R22, RZ ;  /* 0x00000016ff17723e */ /* 0x000fe400048070ff */
[----:B------:R-:W-:-:S03]  /*3eb0*/  PRMT R22, RZ, 0x7610, R22 ;  /* 0x00007610ff167816 */ /* 0x000fc60000000016 */
[----:B------:R1:W-:Y:S01]  /*3ec0*/  @!P4 STG.E.U8 desc[UR18][R20.64], R23 ;  /* 0x000000171400c986 */ /* 0x0003e2000c101112 */
[----:B------:R-:W-:Y:S05]  /*3ed0*/  @P3 BRA `(.L_x_41) ;  /* 0x0000000000043947 */ /* 0x000fea0003800000 */
[----:B------:R2:W5:Y:S02]  /*3ee0*/  LDG.E.U8 R22, desc[UR18][R4.64+0x1] ;  /* 0x0000011204167981 */ /* 0x000564000c1e1100 */
.L_x_41:
[----:B------:R-:W-:Y:S05]  /*3ef0*/  BSYNC B1 ;  /* 0x0000000000017941 */ /* 0x000fea0003800000 */
.L_x_40:
[----:B-----5:R-:W-:Y:S01]  /*3f00*/  LOP3.LUT R22, R22, 0xff, RZ, 0xc0, !PT ;  /* 0x000000ff16167812 */ /* 0x020fe200078ec0ff */
[----:B------:R-:W-:Y:S01]  /*3f10*/  BSSY B1, `(.L_x_42) ;  /* 0x0000013000017945 */ /* 0x000fe20003800000 */
[----:B------:R-:W-:Y:S02]  /*3f20*/  IADD3 R25, P1, R16, 0x8, RZ ;  /* 0x0000000810197810 */ /* 0x000fe40007f3e0ff */
[----:B------:R-:W-:-:S03]  /*3f30*/  F2FP.F16.E4M3.UNPACK_B R22, R22 ;  /* 0x00000016ff16723e */ /* 0x000fc600020006ff */
[----:B------:R-:W-:Y:S01]  /*3f40*/  IMAD.X R16, RZ, RZ, R17, P1 ;  /* 0x000000ffff107224 */ /* 0x000fe200008e0611 */
[----:B------:R-:W-:Y:S01]  /*3f50*/  ISETP.GE.AND P1, PT, R24, 0x9, PT ;  /* 0x000000091800780c */ /* 0x000fe20003f26270 */
[----:B-1----:R-:W-:Y:S02]  /*3f60*/  HADD2.F32 R23, -RZ, R22.H0_H0 ;  /* 0x20000016ff177230 */ /* 0x002fe40000004100 */
[----:B------:R-:W-:Y:S01]  /*3f70*/  IMAD R16, R16, UR6, RZ ;  /* 0x0000000610107c24 */ /* 0x000fe2000f8e02ff */
[----:B------:R-:W-:Y:S01]  /*3f80*/  ISETP.LT.OR P5, PT, R6, 0x1, !P1 ;  /* 0x000000010600780c */ /* 0x000fe20004fa1670 */
[----:B------:R-:W-:-:S04]  /*3f90*/  IMAD.WIDE.U32 R14, R25, UR6, R14 ;  /* 0x00000006190e7c25 */ /* 0x000fc8000f8e000e */
[----:B------:R-:W-:Y:S01]  /*3fa0*/  FMUL R23, R23, R10 ;  /* 0x0000000a17177220 */ /* 0x000fe20000400000 */
[----:B------:R-:W-:-:S03]  /*3fb0*/  IMAD R25, R25, UR7, R16 ;  /* 0x0000000719197c24 */ /* 0x000fc6000f8e0210 */
[----:B------:R-:W-:Y:S01]  /*3fc0*/  FFMA R23, R216, R11, R23 ;  /* 0x0000000bd8177223 */ /* 0x000fe20000000017 */
[----:B------:R-:W-:Y:S02]  /*3fd0*/  IADD3 R14, P4, R14, UR8, RZ ;  /* 0x000000080e0e7c10 */ /* 0x000fe4000ff9e0ff */
[----:B------:R-:W-:Y:S02]  /*3fe0*/  PRMT R16, RZ, 0x7610, R16 ;  /* 0x00007610ff107816 */ /* 0x000fe40000000010 */
[----:B------:R-:W-:Y:S02]  /*3ff0*/  F2FP.SATFINITE.E4M3.F32.PACK_AB_MERGE_C R23, RZ, R23, RZ ;  /* 0x00000017ff17723e */ /* 0x000fe400048070ff */
[----:B------:R-:W-:-:S03]  /*4000*/  IADD3.X R15, R15, UR9, R25, P4, !PT ;  /* 0x000000090f0f7c10 */ /* 0x000fc6000a7fe419 */
[----:B------:R1:W-:Y:S01]  /*4010*/  @!P3 STG.E.U8 desc[UR18][R20.64+0x1], R23 ;  /* 0x000001171400b986 */ /* 0x0003e2000c101112 */
[----:B------:R-:W-:Y:S05]  /*4020*/  @P5 BRA `(.L_x_43) ;  /* 0x0000000000045947 */ /* 0x000fea0003800000 */
[----:B------:R3:W5:Y:S02]  /*4030*/  LDG.E.U8 R16, desc[UR18][R14.64] ;  /* 0x000000120e107981 */ /* 0x000764000c1e1100 */
.L_x_43:
[----:B------:R-:W-:Y:S05]  /*4040*/  BSYNC B1 ;  /* 0x0000000000017941 */ /* 0x000fea0003800000 */
.L_x_42:
        /* <DEDUP_REMOVED lines=12> */
.L_x_45:
[----:B------:R-:W-:Y:S05]  /*4110*/  BSYNC B1 ;  /* 0x0000000000017941 */ /* 0x000fea0003800000 */
.L_x_44:
[----:B-----5:R-:W-:Y:S01]  /*4120*/  LOP3.LUT R16, R16, 0xff, RZ, 0xc0, !PT ;  /* 0x000000ff10107812 */ /* 0x020fe200078ec0ff */
[----:B------:R-:W-:Y:S01]  /*4130*/  BSSY B1, `(.L_x_46) ;  /* 0x000000b000017945 */ /* 0x000fe20003800000 */
[----:B------:R-:W-:Y:S02]  /*4140*/  ISETP.LT.OR P4, PT, R6, 0x9, !P0 ;  /* 0x000000090600780c */ /* 0x000fe40004781670 */
[----:B------:R-:W-:-:S05]  /*4150*/  F2FP.F16.E4M3.UNPACK_B R16, R16 ;  /* 0x00000010ff10723e */ /* 0x000fca00020006ff */
[----:B----4-:R-:W-:Y:S01]  /*4160*/  HADD2.F32 R17, -RZ, R16.H0_H0 ;  /* 0x20000010ff117230 */ /* 0x010fe20000004100 */
[----:B------:R-:W-:-:S04]  /*4170*/  PRMT R16, RZ, 0x7610, R16 ;  /* 0x00007610ff107816 */ /* 0x000fc80000000010 */
[----:B------:R-:W-:-:S04]  /*4180*/  FMUL R17, R17, R10 ;  /* 0x0000000a11117220 */ /* 0x000fc80000400000 */
[----:B------:R-:W-:-:S05]  /*4190*/  FFMA R17, R214, R11, R17 ;  /* 0x0000000bd6117223 */ /* 0x000fca0000000011 */
[----:B------:R-:W-:-:S05]  /*41a0*/  F2FP.SATFINITE.E4M3.F32.PACK_AB_MERGE_C R17, RZ, R17, RZ ;  /* 0x00000011ff11723e */ /* 0x000fca00048070ff */
[----:B------:R4:W-:Y:S01]  /*41b0*/  @!P3 STG.E.U8 desc[UR18][R18.64+0x1], R17 ;  /* 0x000001111200b986 */ /* 0x0009e2000c101112 */
[----:B------:R-:W-:Y:S05]  /*41c0*/  @P4 BRA `(.L_x_47) ;  /* 0x0000000000044947 */ /* 0x000fea0003800000 */
[----:B------:R0:W5:Y:S02]  /*41d0*/  LDG.E.U8 R16, desc[UR18][R4.64+0x8] ;  /* 0x0000081204107981 */ /* 0x000164000c1e1100 */
.L_x_47:
[----:B------:R-:W-:Y:S05]  /*41e0*/  BSYNC B1 ;  /* 0x0000000000017941 */ /* 0x000fea0003800000 */
.L_x_46:
[----:B-----5:R-:W-:Y:S01]  /*41f0*/  LOP3.LUT R16, R16, 0xff, RZ, 0xc0, !PT ;  /* 0x000000ff10107812 */ /* 0x020fe200078ec0ff */
[----:B------:R-:W-:Y:S01]  /*4200*/  BSSY B1, `(.L_x_48) ;  /* 0x000000b000017945 */ /* 0x000fe20003800000 */
[----:B------:R-:W-:Y:S02]  /*4210*/  ISETP.LT.OR P3, PT, R6, 0xa, !P0 ;  /* 0x0000000a0600780c */ /* 0x000fe40004761670 */
[----:B------:R-:W-:-:S05]  /*4220*/  F2FP.F16.E4M3.UNPACK_B R16, R16 ;  /* 0x00000010ff10723e */ /* 0x000fca00020006ff */
[----:B----4-:R-:W-:-:S05]  /*4230*/  HADD2.F32 R17, -RZ, R16.H0_H0 ;  /* 0x20000010ff117230 */ /* 0x010fca0000004100 */
[----:B------:R-:W-:-:S04]  /*4240*/  FMUL R16, R17, R10 ;  /* 0x0000000a11107220 */ /* 0x000fc80000400000 */
[----:B------:R-:W-:-:S05]  /*4250*/  FFMA R16, R213, R11, R16 ;  /* 0x0000000bd5107223 */ /* 0x000fca0000000010 */
[----:B------:R-:W-:Y:S02]  /*4260*/  F2FP.SATFINITE.E4M3.F32.PACK_AB_MERGE_C R17, RZ, R16, RZ ;  /* 0x00000010ff11723e */ /* 0x000fe400048070ff */
[----:B------:R-:W-:-:S03]  /*4270*/  PRMT R16, RZ, 0x7610, R16 ;  /* 0x00007610ff107816 */ /* 0x000fc60000000010 */
[----:B------:R4:W-:Y:S01]  /*4280*/  @!P4 STG.E.U8 desc[UR18][R20.64+0x8], R17 ;  /* 0x000008111400c986 */ /* 0x0009e2000c101112 */
[----:B------:R-:W-:Y:S05]  /*4290*/  @P3 BRA `(.L_x_49) ;  /* 0x0000000000043947 */ /* 0x000fea0003800000 */
[----:B------:R0:W5:Y:S02]  /*42a0*/  LDG.E.U8 R16, desc[UR18][R4.64+0x9] ;  /* 0x0000091204107981 */ /* 0x000164000c1e1100 */
.L_x_49:
[----:B------:R-:W-:Y:S05]  /*42b0*/  BSYNC B1 ;  /* 0x0000000000017941 */ /* 0x000fea0003800000 */
.L_x_48:
        /* <DEDUP_REMOVED lines=12> */
.L_x_51:
[----:B------:R-:W-:Y:S05]  /*4380*/  BSYNC B1 ;  /* 0x0000000000017941 */ /* 0x000fea0003800000 */
.L_x_50:
        /* <DEDUP_REMOVED lines=12> */
.L_x_53:
[----:B------:R-:W-:Y:S05]  /*4450*/  BSYNC B1 ;  /* 0x0000000000017941 */ /* 0x000fea0003800000 */
.L_x_52:
        /* <DEDUP_REMOVED lines=12> */
.L_x_55:
[----:B------:R-:W-:Y:S05]  /*4520*/  BSYNC B1 ;  /* 0x0000000000017941 */ /* 0x000fea0003800000 */
.L_x_54:
        /* <DEDUP_REMOVED lines=12> */
.L_x_57:
[----:B------:R-:W-:Y:S05]  /*45f0*/  BSYNC B1 ;  /* 0x0000000000017941 */ /* 0x000fea0003800000 */
.L_x_56:
        /* <DEDUP_REMOVED lines=12> */
.L_x_59:
[----:B------:R-:W-:Y:S05]  /*46c0*/  BSYNC B1 ;  /* 0x0000000000017941 */ /* 0x000fea0003800000 */
.L_x_58:
        /* <DEDUP_REMOVED lines=12> */
.L_x_61:
[----:B------:R-:W-:Y:S05]  /*4790*/  BSYNC B1 ;  /* 0x0000000000017941 */ /* 0x000fea0003800000 */
.L_x_60:
        /* <DEDUP_REMOVED lines=12> */
.L_x_63:
[----:B------:R-:W-:Y:S05]  /*4860*/  BSYNC B1 ;  /* 0x0000000000017941 */ /* 0x000fea0003800000 */
.L_x_62:
        /* <DEDUP_REMOVED lines=12> */
.L_x_65:
[----:B------:R-:W-:Y:S05]  /*4930*/  BSYNC B1 ;  /* 0x0000000000017941 */ /* 0x000fea0003800000 */
.L_x_64:
        /* <DEDUP_REMOVED lines=12> */
.L_x_67:
[----:B------:R-:W-:Y:S05]  /*4a00*/  BSYNC B1 ;  /* 0x0000000000017941 */ /* 0x000fea0003800000 */
.L_x_66:
        /* <DEDUP_REMOVED lines=12> */
.L_x_69:
[----:B------:R-:W-:Y:S05]  /*4ad0*/  BSYNC B1 ;  /* 0x0000000000017941 */ /* 0x000fea0003800000 */
.L_x_68:
        /* <DEDUP_REMOVED lines=12> */
.L_x_71:
[----:B------:R-:W-:Y:S05]  /*4ba0*/  BSYNC B1 ;  /* 0x0000000000017941 */ /* 0x000fea0003800000 */
.L_x_70:
        /* <DEDUP_REMOVED lines=12> */
.L_x_73:
[----:B------:R-:W-:Y:S05]  /*4c70*/  BSYNC B1 ;  /* 0x0000000000017941 */ /* 0x000fea0003800000 */
.L_x_72:
        /* <DEDUP_REMOVED lines=12> */
.L_x_75:
[----:B------:R-:W-:Y:S05]  /*4d40*/  BSYNC B1 ;  /* 0x0000000000017941 */ /* 0x000fea0003800000 */
.L_x_74:
        /* <DEDUP_REMOVED lines=12> */
.L_x_77:
[----:B------:R-:W-:Y:S05]  /*4e10*/  BSYNC B1 ;  /* 0x0000000000017941 */ /* 0x000fea0003800000 */
.L_x_76:
        /* <DEDUP_REMOVED lines=12> */
.L_x_79:
[----:B------:R-:W-:Y:S05]  /*4ee0*/  BSYNC B1 ;  /* 0x0000000000017941 */ /* 0x000fea0003800000 */
.L_x_78:
        /* <DEDUP_REMOVED lines=12> */
.L_x_81:
[----:B------:R-:W-:Y:S05]  /*4fb0*/  BSYNC B1 ;  /* 0x0000000000017941 */ /* 0x000fea0003800000 */
.L_x_80:
        /* <DEDUP_REMOVED lines=12> */
.L_x_83:
[----:B------:R-:W-:Y:S05]  /*5080*/  BSYNC B1 ;  /* 0x0000000000017941 */ /* 0x000fea0003800000 */
.L_x_82:
        /* <DEDUP_REMOVED lines=12> */
.L_x_85:
[----:B------:R-:W-:Y:S05]  /*5150*/  BSYNC B1 ;  /* 0x0000000000017941 */ /* 0x000fea0003800000 */
.L_x_84:
        /* <DEDUP_REMOVED lines=12> */
.L_x_87:
[----:B------:R-:W-:Y:S05]  /*5220*/  BSYNC B1 ;  /* 0x0000000000017941 */ /* 0x000fea0003800000 */
.L_x_86:
        /* <DEDUP_REMOVED lines=12> */
.L_x_89:
[----:B------:R-:W-:Y:S05]  /*52f0*/  BSYNC B1 ;  /* 0x0000000000017941 */ /* 0x000fea0003800000 */
.L_x_88:
        /* <DEDUP_REMOVED lines=12> */
.L_x_91:
[----:B------:R-:W-:Y:S05]  /*53c0*/  BSYNC B1 ;  /* 0x0000000000017941 */ /* 0x000fea0003800000 */
.L_x_90:
        /* <DEDUP_REMOVED lines=12> */
.L_x_93:
[----:B------:R-:W-:Y:S05]  /*5490*/  BSYNC B1 ;  /* 0x0000000000017941 */ /* 0x000fea0003800000 */
.L_x_92:
        /* <DEDUP_REMOVED lines=12> */
.L_x_95:
[----:B------:R-:W-:Y:S05]  /*5560*/  BSYNC B1 ;  /* 0x0000000000017941 */ /* 0x000fea0003800000 */
.L_x_94:
        /* <DEDUP_REMOVED lines=12> */
.L_x_97:
[----:B------:R-:W-:Y:S05]  /*5630*/  BSYNC B1 ;  /* 0x0000000000017941 */ /* 0x000fea0003800000 */
.L_x_96:
        /* <DEDUP_REMOVED lines=12> */
.L_x_99:
[----:B------:R-:W-:Y:S05]  /*5700*/  BSYNC B1 ;  /* 0x0000000000017941 */ /* 0x000fea0003800000 */
.L_x_98:
        /* <DEDUP_REMOVED lines=12> */
.L_x_101:
[----:B------:R-:W-:Y:S05]  /*57d0*/  BSYNC B1 ;  /* 0x0000000000017941 */ /* 0x000fea0003800000 */
.L_x_100:
        /* <DEDUP_REMOVED lines=12> */
.L_x_103:
[----:B------:R-:W-:Y:S05]  /*58a0*/  BSYNC B1 ;  /* 0x0000000000017941 */ /* 0x000fea0003800000 */
.L_x_102:
        /* <DEDUP_REMOVED lines=12> */
.L_x_105:
[----:B------:R-:W-:Y:S05]  /*5970*/  BSYNC B1 ;  /* 0x0000000000017941 */ /* 0x000fea0003800000 */
.L_x_104:
        /* <DEDUP_REMOVED lines=12> */
.L_x_107:
[----:B------:R-:W-:Y:S05]  /*5a40*/  BSYNC B1 ;  /* 0x0000000000017941 */ /* 0x000fea0003800000 */
.L_x_106:
        /* <DEDUP_REMOVED lines=12> */
.L_x_109:
[----:B------:R-:W-:Y:S05]  /*5b10*/  BSYNC B1 ;  /* 0x0000000000017941 */ /* 0x000fea0003800000 */
.L_x_108:
        /* <DEDUP_REMOVED lines=12> */
.L_x_111:
[----:B------:R-:W-:Y:S05]  /*5be0*/  BSYNC B1 ;  /* 0x0000000000017941 */ /* 0x000fea0003800000 */
.L_x_110:
        /* <DEDUP_REMOVED lines=12> */
.L_x_113:
[----:B------:R-:W-:Y:S05]  /*5cb0*/  BSYNC B1 ;  /* 0x0000000000017941 */ /* 0x000fea0003800000 */
.L_x_112:
        /* <DEDUP_REMOVED lines=12> */
.L_x_115:
[----:B------:R-:W-:Y:S05]  /*5d80*/  BSYNC B1 ;  /* 0x0000000000017941 */ /* 0x000fea0003800000 */
.L_x_114:
        /* <DEDUP_REMOVED lines=12> */
.L_x_117:
[----:B------:R-:W-:Y:S05]  /*5e50*/  BSYNC B1 ;  /* 0x0000000000017941 */ /* 0x000fea0003800000 */
.L_x_116:
        /* <DEDUP_REMOVED lines=12> */
.L_x_119:
[----:B------:R-:W-:Y:S05]  /*5f20*/  BSYNC B1 ;  /* 0x0000000000017941 */ /* 0x000fea0003800000 */
.L_x_118:
        /* <DEDUP_REMOVED lines=12> */
.L_x_121:
[----:B------:R-:W-:Y:S05]  /*5ff0*/  BSYNC B1 ;  /* 0x0000000000017941 */ /* 0x000fea0003800000 */
.L_x_120:
        /* <DEDUP_REMOVED lines=12> */
.L_x_123:
[----:B------:R-:W-:Y:S05]  /*60c0*/  BSYNC B1 ;  /* 0x0000000000017941 */ /* 0x000fea0003800000 */
.L_x_122:
        /* <DEDUP_REMOVED lines=12> */
.L_x_125:
[----:B------:R-:W-:Y:S05]  /*6190*/  BSYNC B1 ;  /* 0x0000000000017941 */ /* 0x000fea0003800000 */
.L_x_124:
        /* <DEDUP_REMOVED lines=12> */
.L_x_127:
[----:B------:R-:W-:Y:S05]  /*6260*/  BSYNC B1 ;  /* 0x0000000000017941 */ /* 0x000fea0003800000 */
.L_x_126:
        /* <DEDUP_REMOVED lines=12> */
.L_x_129:
[----:B------:R-:W-:Y:S05]  /*6330*/  BSYNC B1 ;  /* 0x0000000000017941 */ /* 0x000fea0003800000 */
.L_x_128:
        /* <DEDUP_REMOVED lines=12> */
.L_x_131:
[----:B------:R-:W-:Y:S05]  /*6400*/  BSYNC B1 ;  /* 0x0000000000017941 */ /* 0x000fea0003800000 */
.L_x_130:
        /* <DEDUP_REMOVED lines=12> */
.L_x_133:
[----:B------:R-:W-:Y:S05]  /*64d0*/  BSYNC B1 ;  /* 0x0000000000017941 */ /* 0x000fea0003800000 */
.L_x_132:
        /* <DEDUP_REMOVED lines=12> */
.L_x_135:
[----:B------:R-:W-:Y:S05]  /*65a0*/  BSYNC B1 ;  /* 0x0000000000017941 */ /* 0x000fea0003800000 */
.L_x_134:
        /* <DEDUP_REMOVED lines=12> */
.L_x_137:
[----:B------:R-:W-:Y:S05]  /*6670*/  BSYNC B1 ;  /* 0x0000000000017941 */ /* 0x000fea0003800000 */
.L_x_136:
        /* <DEDUP_REMOVED lines=12> */
.L_x_139:
[----:B------:R-:W-:Y:S05]  /*6740*/  BSYNC B1 ;  /* 0x0000000000017941 */ /* 0x000fea0003800000 */
.L_x_138:
        /* <DEDUP_REMOVED lines=12> */
.L_x_141:
[----:B------:R-:W-:Y:S05]  /*6810*/  BSYNC B1 ;  /* 0x0000000000017941 */ /* 0x000fea0003800000 */
.L_x_140:
        /* <DEDUP_REMOVED lines=12> */
.L_x_143:
[----:B------:R-:W-:Y:S05]  /*68e0*/  BSYNC B1 ;  /* 0x0000000000017941 */ /* 0x000fea0003800000 */
.L_x_142:
        /* <DEDUP_REMOVED lines=12> */
.L_x_145:
[----:B------:R-:W-:Y:S05]  /*69b0*/  BSYNC B1 ;  /* 0x0000000000017941 */ /* 0x000fea0003800000 */
.L_x_144:
        /* <DEDUP_REMOVED lines=12> */
.L_x_147:
[----:B------:R-:W-:Y:S05]  /*6a80*/  BSYNC B1 ;  /* 0x0000000000017941 */ /* 0x000fea0003800000 */
.L_x_146:
        /* <DEDUP_REMOVED lines=12> */
.L_x_149:
[----:B------:R-:W-:Y:S05]  /*6b50*/  BSYNC B1 ;  /* 0x0000000000017941 */ /* 0x000fea0003800000 */
.L_x_148:
        /* <DEDUP_REMOVED lines=12> */
.L_x_151:
[----:B------:R-:W-:Y:S05]  /*6c20*/  BSYNC B1 ;  /* 0x0000000000017941 */ /* 0x000fea0003800000 */
.L_x_150:
        /* <DEDUP_REMOVED lines=12> */
.L_x_153:
[----:B------:R-:W-:Y:S05]  /*6cf0*/  BSYNC B1 ;  /* 0x0000000000017941 */ /* 0x000fea0003800000 */
.L_x_152:
        /* <DEDUP_REMOVED lines=12> */
.L_x_155:
[----:B------:R-:W-:Y:S05]  /*6dc0*/  BSYNC B1 ;  /* 0x0000000000017941 */ /* 0x000fea0003800000 */
.L_x_154:
        /* <DEDUP_REMOVED lines=12> */
.L_x_157:
[----:B------:R-:W-:Y:S05]  /*6e90*/  BSYNC B1 ;  /* 0x0000000000017941 */ /* 0x000fea0003800000 */
.L_x_156:
        /* <DEDUP_REMOVED lines=12> */
.L_x_159:
[----:B------:R-:W-:Y:S05]  /*6f60*/  BSYNC B1 ;  /* 0x0000000000017941 */ /* 0x000fea0003800000 */
.L_x_158:
        /* <DEDUP_REMOVED lines=12> */
.L_x_161:
[----:B------:R-:W-:Y:S05]  /*7030*/  BSYNC B1 ;  /* 0x0000000000017941 */ /* 0x000fea0003800000 */
.L_x_160:
        /* <DEDUP_REMOVED lines=12> */
.L_x_163:
[----:B------:R-:W-:Y:S05]  /*7100*/  BSYNC B1 ;  /* 0x0000000000017941 */ /* 0x000fea0003800000 */
.L_x_162:
        /* <DEDUP_REMOVED lines=12> */
.L_x_165:
[----:B------:R-:W-:Y:S05]  /*71d0*/  BSYNC B1 ;  /* 0x0000000000017941 */ /* 0x000fea0003800000 */
.L_x_164:
        /* <DEDUP_REMOVED lines=12> */
.L_x_167:
[----:B------:R-:W-:Y:S05]  /*72a0*/  BSYNC B1 ;  /* 0x0000000000017941 */ /* 0x000fea0003800000 */
.L_x_166:
        /* <DEDUP_REMOVED lines=12> */
.L_x_169:
[----:B------:R-:W-:Y:S05]  /*7370*/  BSYNC B1 ;  /* 0x0000000000017941 */ /* 0x000fea0003800000 */
.L_x_168:
        /* <DEDUP_REMOVED lines=12> */
.L_x_171:
[----:B------:R-:W-:Y:S05]  /*7440*/  BSYNC B1 ;  /* 0x0000000000017941 */ /* 0x000fea0003800000 */
.L_x_170:
        /* <DEDUP_REMOVED lines=12> */
.L_x_173:
[----:B------:R-:W-:Y:S05]  /*7510*/  BSYNC B1 ;  /* 0x0000000000017941 */ /* 0x000fea0003800000 */
.L_x_172:
        /* <DEDUP_REMOVED lines=12> */
.L_x_175:
[----:B------:R-:W-:Y:S05]  /*75e0*/  BSYNC B1 ;  /* 0x0000000000017941 */ /* 0x000fea0003800000 */
.L_x_174:
        /* <DEDUP_REMOVED lines=12> */
.L_x_177:
[----:B------:R-:W-:Y:S05]  /*76b0*/  BSYNC B1 ;  /* 0x0000000000017941 */ /* 0x000fea0003800000 */
.L_x_176:
        /* <DEDUP_REMOVED lines=12> */
.L_x_179:
[----:B------:R-:W-:Y:S05]  /*7780*/  BSYNC B1 ;  /* 0x0000000000017941 */ /* 0x000fea0003800000 */
.L_x_178:
        /* <DEDUP_REMOVED lines=12> */
.L_x_181:
[----:B------:R-:W-:Y:S05]  /*7850*/  BSYNC B1 ;  /* 0x0000000000017941 */ /* 0x000fea0003800000 */
.L_x_180:
        /* <DEDUP_REMOVED lines=12> */
.L_x_183:
[----:B------:R-:W-:Y:S05]  /*7920*/  BSYNC B1 ;  /* 0x0000000000017941 */ /* 0x000fea0003800000 */
.L_x_182:
        /* <DEDUP_REMOVED lines=12> */
.L_x_185:
[----:B------:R-:W-:Y:S05]  /*79f0*/  BSYNC B1 ;  /* 0x0000000000017941 */ /* 0x000fea0003800000 */
.L_x_184:
        /* <DEDUP_REMOVED lines=12> */
.L_x_187:
[----:B------:R-:W-:Y:S05]  /*7ac0*/  BSYNC B1 ;  /* 0x0000000000017941 */ /* 0x000fea0003800000 */
.L_x_186:
        /* <DEDUP_REMOVED lines=12> */
.L_x_189:
[----:B------:R-:W-:Y:S05]  /*7b90*/  BSYNC B1 ;  /* 0x0000000000017941 */ /* 0x000fea0003800000 */
.L_x_188:
        /* <DEDUP_REMOVED lines=12> */
.L_x_191:
[----:B------:R-:W-:Y:S05]  /*7c60*/  BSYNC B1 ;  /* 0x0000000000017941 */ /* 0x000fea0003800000 */
.L_x_190:
        /* <DEDUP_REMOVED lines=12> */
.L_x_193:
[----:B------:R-:W-:Y:S05]  /*7d30*/  BSYNC B1 ;  /* 0x0000000000017941 */ /* 0x000fea0003800000 */
.L_x_192:
        /* <DEDUP_REMOVED lines=12> */
.L_x_195:
[----:B------:R-:W-:Y:S05]  /*7e00*/  BSYNC B1 ;  /* 0x0000000000017941 */ /* 0x000fea0003800000 */
.L_x_194:
        /* <DEDUP_REMOVED lines=12> */
.L_x_197:
[----:B------:R-:W-:Y:S05]  /*7ed0*/  BSYNC B1 ;  /* 0x0000000000017941 */ /* 0x000fea0003800000 */
.L_x_196:
        /* <DEDUP_REMOVED lines=12> */
.L_x_199:
[----:B------:R-:W-:Y:S05]  /*7fa0*/  BSYNC B1 ;  /* 0x0000000000017941 */ /* 0x000fea0003800000 */
.L_x_198:
        /* <DEDUP_REMOVED lines=12> */
.L_x_201:
[----:B------:R-:W-:Y:S05]  /*8070*/  BSYNC B1 ;  /* 0x0000000000017941 */ /* 0x000fea0003800000 */
.L_x_200:
        /* <DEDUP_REMOVED lines=12> */
.L_x_203:
[----:B------:R-:W-:Y:S05]  /*8140*/  BSYNC B1 ;  /* 0x0000000000017941 */ /* 0x000fea0003800000 */
.L_x_202:
        /* <DEDUP_REMOVED lines=12> */
.L_x_205:
[----:B------:R-:W-:Y:S05]  /*8210*/  BSYNC B1 ;  /* 0x0000000000017941 */ /* 0x000fea0003800000 */
.L_x_204:
        /* <DEDUP_REMOVED lines=12> */
.L_x_207:
[----:B------:R-:W-:Y:S05]  /*82e0*/  BSYNC B1 ;  /* 0x0000000000017941 */ /* 0x000fea0003800000 */
.L_x_206:
        /* <DEDUP_REMOVED lines=12> */
.L_x_209:
[----:B------:R-:W-:Y:S05]  /*83b0*/  BSYNC B1 ;  /* 0x0000000000017941 */ /* 0x000fea0003800000 */
.L_x_208:
        /* <DEDUP_REMOVED lines=12> */
.L_x_211:
[----:B------:R-:W-:Y:S05]  /*8480*/  BSYNC B1 ;  /* 0x0000000000017941 */ /* 0x000fea0003800000 */
.L_x_210:
        /* <DEDUP_REMOVED lines=12> */
.L_x_213:
[----:B------:R-:W-:Y:S05]  /*8550*/  BSYNC B1 ;  /* 0x0000000000017941 */ /* 0x000fea0003800000 */
.L_x_212:
        /* <DEDUP_REMOVED lines=12> */
.L_x_215:
[----:B------:R-:W-:Y:S05]  /*8620*/  BSYNC B1 ;  /* 0x0000000000017941 */ /* 0x000fea0003800000 */
.L_x_214:
        /* <DEDUP_REMOVED lines=12> */
.L_x_217:
[----:B------:R-:W-:Y:S05]  /*86f0*/  BSYNC B1 ;  /* 0x0000000000017941 */ /* 0x000fea0003800000 */
.L_x_216:
        /* <DEDUP_REMOVED lines=12> */
.L_x_219:
[----:B------:R-:W-:Y:S05]  /*87c0*/  BSYNC B1 ;  /* 0x0000000000017941 */ /* 0x000fea0003800000 */
.L_x_218:
        /* <DEDUP_REMOVED lines=12> */
.L_x_221:
[----:B------:R-:W-:Y:S05]  /*8890*/  BSYNC B1 ;  /* 0x0000000000017941 */ /* 0x000fea0003800000 */
.L_x_220:
        /* <DEDUP_REMOVED lines=12> */
.L_x_223:
[----:B------:R-:W-:Y:S05]  /*8960*/  BSYNC B1 ;  /* 0x0000000000017941 */ /* 0x000fea0003800000 */
.L_x_222:
        /* <DEDUP_REMOVED lines=12> */
.L_x_225:
[----:B------:R-:W-:Y:S05]  /*8a30*/  BSYNC B1 ;  /* 0x0000000000017941 */ /* 0x000fea0003800000 */
.L_x_224:
[----:B-----5:R-:W-:Y:S01]  /*8a40*/  LOP3.LUT R16, R16, 0xff, RZ, 0xc0, !PT ;  /* 0x000000ff10107812 */ /* 0x020fe200078ec0ff */
[----:B------:R-:W-:Y:S01]  /*8a50*/  BSSY B1, `(.L_x_226) ;  /* 0x000000b000017945 */ /* 0x000fe20003800000 */
[----:B------:R-:W-:Y:S02]  /*8a60*/  ISETP.LT.OR P3, PT, R6, 0xb9, !P1 ;  /* 0x000000b90600780c */ /* 0x000fe40004f61670 */
[----:B------:R-:W-:Y:S02]  /*8a70*/  F2FP.F16.E4M3.UNPACK_B R16, R16 ;  /* 0x00000010ff10723e */ /* 0x000fe400020006ff */
[----:B0-2---:R-:W-:-:S03]  /*8a80*/  PRMT R4, RZ, 0x7610, R4 ;  /* 0x00007610ff047816 */ /* 0x005fc60000000004 */
[----:B------:R-:W-:-:S05]  /*8a90*/  HADD2.F32 R5, -RZ, R16.H0_H0 ;  /* 0x20000010ff057230 */ /* 0x000fca0000004100 */
[----:B------:R-:W-:-:S04]  /*8aa0*/  FMUL R5, R5, R10 ;  /* 0x0000000a05057220 */ /* 0x000fc80000400000 */
[----:B------:R-:W-:-:S05]  /*8ab0*/  FFMA R5, R124, R11, R5 ;  /* 0x0000000b7c057223 */ /* 0x000fca0000000005 */
[----:B------:R-:W-:-:S05]  /*8ac0*/  F2FP.SATFINITE.E4M3.F32.PACK_AB_MERGE_C R5, RZ, R5, RZ ;  /* 0x00000005ff05723e */ /* 0x000fca00048070ff */
[----:B------:R0:W-:Y:S01]  /*8ad0*/  @!P0 STG.E.U8 desc[UR18][R20.64+0xb9], R5 ;  /* 0x0000b90514008986 */ /* 0x0001e2000c101112 */
[----:B------:R-:W-:Y:S05]  /*8ae0*/  @P3 BRA `(.L_x_227) ;  /* 0x0000000000043947 */ /* 0x000fea0003800000 */
[----:B------:R2:W5:Y:S02]  /*8af0*/  LDG.E.U8 R4, desc[UR18][R14.64+0xb8] ;  /* 0x0000b8120e047981 */ /* 0x000564000c1e1100 */
.L_x_227:
[----:B------:R-:W-:Y:S05]  /*8b00*/  BSYNC B1 ;  /* 0x0000000000017941 */ /* 0x000fea0003800000 */
.L_x_226:
[----:B-----5:R-:W-:Y:S01]  /*8b10*/  LOP3.LUT R4, R4, 0xff, RZ, 0xc0, !PT ;  /* 0x000000ff04047812 */ /* 0x020fe200078ec0ff */
[----:B------:R-:W-:Y:S01]  /*8b20*/  BSSY B1, `(.L_x_228) ;  /* 0x000000b000017945 */ /* 0x000fe20003800000 */
[----:B------:R-:W-:Y:S02]  /*8b30*/  ISETP.LT.OR P1, PT, R6, 0xba, !P1 ;  /* 0x000000ba0600780c */ /* 0x000fe40004f21670 */
[----:B------:R-:W-:-:S05]  /*8b40*/  F2FP.F16.E4M3.UNPACK_B R4, R4 ;  /* 0x00000004ff04723e */ /* 0x000fca00020006ff */
[----:B0-----:R-:W-:-:S05]  /*8b50*/  HADD2.F32 R5, -RZ, R4.H0_H0 ;  /* 0x20000004ff057230 */ /* 0x001fca0000004100 */
[----:B------:R-:W-:-:S04]  /*8b60*/  FMUL R4, R5, R10 ;  /* 0x0000000a05047220 */ /* 0x000fc80000400000 */
[----:B------:R-:W-:-:S05]  /*8b70*/  FFMA R4, R123, R11, R4 ;  /* 0x0000000b7b047223 */ /* 0x000fca0000000004 */
[----:B------:R-:W-:Y:S02]  /*8b80*/  F2FP.SATFINITE.E4M3.F32.PACK_AB_MERGE_C R5, RZ, R4, RZ ;  /* 0x00000004ff05723e */ /* 0x000fe400048070ff */
[----:B------:R-:W-:-:S03]  /*8b90*/  PRMT R4, RZ, 0x7610, R4 ;  /* 0x00007610ff047816 */ /* 0x000fc60000000004 */
[----:B------:R0:W-:Y:S01]  /*8ba0*/  @!P3 STG.E.U8 desc[UR18][R18.64+0xb8], R5 ;  /* 0x0000b8051200b986 */ /* 0x0001e2000c101112 */
[----:B------:R-:W-:Y:S05]  /*8bb0*/  @P1 BRA `(.L_x_229) ;  /* 0x0000000000041947 */ /* 0x000fea0003800000 */
[----:B------:R0:W5:Y:S02]  /*8bc0*/  LDG.E.U8 R4, desc[UR18][R14.64+0xb9] ;  /* 0x0000b9120e047981 */ /* 0x000164000c1e1100 */
.L_x_229:
[----:B------:R-:W-:Y:S05]  /*8bd0*/  BSYNC B1 ;  /* 0x0000000000017941 */ /* 0x000fea0003800000 */
.L_x_228:
[----:B------:R-:W-:Y:S05]  /*8be0*/  @P1 BRA `(.L_x_230) ;  /* 0x0000001800281947 */ /* 0x000fea0003800000 */
[----:B-----5:R-:W-:-:S04]  /*8bf0*/  LOP3.LUT R4, R4, 0xff, RZ, 0xc0, !PT ;  /* 0x000000ff04047812 */ /* 0x020fc800078ec0ff */
[----:B------:R-:W-:-:S05]  /*8c00*/  F2FP.F16.E4M3.UNPACK_B R4, R4 ;  /* 0x00000004ff04723e */ /* 0x000fca00020006ff */
[----:B0-----:R-:W-:-:S05]  /*8c10*/  HADD2.F32 R5, -RZ, R4.H0_H0 ;  /* 0x20000004ff057230 */ /* 0x001fca0000004100 */
[----:B------:R-:W-:-:S04]  /*8c20*/  FMUL R5, R5, R10 ;  /* 0x0000000a05057220 */ /* 0x000fc80000400000 */
[----:B------:R-:W-:-:S05]  /*8c30*/  FFMA R5, R122, R11, R5 ;  /* 0x0000000b7a057223 */ /* 0x000fca0000000005 */
[----:B------:R-:W-:-:S05]  /*8c40*/  F2FP.SATFINITE.E4M3.F32.PACK_AB_MERGE_C R5, RZ, R5, RZ ;  /* 0x00000005ff05723e */ /* 0x000fca00048070ff */
[----:B------:R0:W-:Y:S01]  /*8c50*/  STG.E.U8 desc[UR18][R18.64+0xb9], R5 ;  /* 0x0000b90512007986 */ /* 0x0001e2000c101112 */
[----:B------:R-:W-:Y:S05]  /*8c60*/  BRA `(.L_x_230) ;  /* 0x0000001800087947 */ /* 0x000fea0003800000 */
.L_x_37:
[----:B------:R-:W-:Y:S01]  /*8c70*/  ISETP.GE.AND P1, PT, R24, 0x1, PT ;  /* 0x000000011800780c */ /* 0x000fe20003f26270 */
[-C--:B------:R-:W-:Y:S01]  /*8c80*/  FMUL R217, R217, R11.reuse ;  /* 0x0000000bd9d97220 */ /* 0x080fe20000400000 */
[-C--:B------:R-:W-:Y:S01]  /*8c90*/  FMUL R216, R216, R11.reuse ;  /* 0x0000000bd8d87220 */ /* 0x080fe20000400000 */
[----:B------:R-:W-:Y:S01]  /*8ca0*/  ISETP.GE.AND P0, PT, R24, 0x9, PT ;  /* 0x000000091800780c */ /* 0x000fe20003f06270 */
[-C--:B------:R-:W-:Y:S01]  /*8cb0*/  FMUL R215, R215, R11.reuse ;  /* 0x0000000bd7d77220 */ /* 0x080fe20000400000 */
[----:B------:R-:W-:Y:S01]  /*8cc0*/  ISETP.LT.OR P4, PT, R6, 0x1, !P1 ;  /* 0x000000010600780c */ /* 0x000fe20004f81670 */
[-C--:B------:R-:W-:Y:S01]  /*8cd0*/  FMUL R214, R214, R11.reuse ;  /* 0x0000000bd6d67220 */ /* 0x080fe20000400000 */
[----:B------:R-:W-:Y:S01]  /*8ce0*/  ISETP.LT.OR P5, PT, R6, 0x2, !P1 ;  /* 0x000000020600780c */ /* 0x000fe20004fa1670 */
[----:B------:R-:W-:Y:S01]  /*8cf0*/  FMUL R213, R213, R11 ;  /* 0x0000000bd5d57220 */ /* 0x000fe20000400000 */
[----:B------:R-:W-:Y:S01]  /*8d00*/  F2FP.SATFINITE.E4M3.F32.PACK_AB_MERGE_C R217, RZ, R217, RZ ;  /* 0x000000d9ffd9723e */ /* 0x000fe200048070ff */
[-C--:B------:R-:W-:Y:S01]  /*8d10*/  FMUL R212, R212, R11.reuse ;  /* 0x0000000bd4d47220 */ /* 0x080fe20000400000 */
[----:B------:R-:W-:Y:S01]  /*8d20*/  F2FP.SATFINITE.E4M3.F32.PACK_AB_MERGE_C R5, RZ, R216, RZ ;  /* 0x000000d8ff05723e */ /* 0x000fe200048070ff */
[-C--:B------:R-:W-:Y:S01]  /*8d30*/  FMUL R211, R211, R11.reuse ;  /* 0x0000000bd3d37220 */ /* 0x080fe20000400000 */
[----:B------:R-:W-:Y:S01]  /*8d40*/  ISETP.LT.OR P3, PT, R6, 0x1, !P0 ;  /* 0x000000010600780c */ /* 0x000fe20004761670 */
[-C--:B------:R-:W-:Y:S01]  /*8d50*/  FMUL R210, R210, R11.reuse ;  /* 0x0000000bd2d27220 */ /* 0x080fe20000400000 */
[C---:B------:R-:W-:Y:S01]  /*8d60*/  ISETP.LT.OR P6, PT, R6.reuse, 0xa, !P1 ;  /* 0x0000000a0600780c */ /* 0x040fe20004fc1670 */
[----:B------:R-:W-:Y:S01]  /*8d70*/  FMUL R209, R209, R11 ;  /* 0x0000000bd1d17220 */ /* 0x000fe20000400000 */
[----:B------:R-:W-:Y:S01]  /*8d80*/  F2FP.SATFINITE.E4M3.F32.PACK_AB_MERGE_C R215, RZ, R215, RZ ;  /* 0x000000d7ffd7723e */ /* 0x000fe200048070ff */
[----:B------:R-:W-:Y:S01]  /*8d90*/  @!P4 STG.E.U8 desc[UR18][R20.64], R217 ;  /* 0x000000d91400c986 */ /* 0x000fe2000c101112 */
[----:B------:R-:W-:Y:S01]  /*8da0*/  ISETP.LT.OR P4, PT, R6, 0x2, !P0 ;  /* 0x000000020600780c */ /* 0x000fe20004781670 */
[-C--:B------:R-:W-:Y:S01]  /*8db0*/  FMUL R208, R208, R11.reuse ;  /* 0x0000000bd0d07220 */ /* 0x080fe20000400000 */
[----:B------:R-:W-:Y:S01]  /*8dc0*/  F2FP.SATFINITE.E4M3.F32.PACK_AB_MERGE_C R15, RZ, R214, RZ ;  /* 0x000000d6ff0f723e */ /* 0x000fe200048070ff */
[----:B------:R0:W-:Y:S01]  /*8dd0*/  @!P5 STG.E.U8 desc[UR18][R20.64+0x1], R5 ;  /* 0x000001051400d986 */ /* 0x0001e2000c101112 */
[C---:B------:R-:W-:Y:S01]  /*8de0*/  ISETP.LT.OR P5, PT, R6.reuse, 0x9, !P1 ;  /* 0x000000090600780c */ /* 0x040fe20004fa1670 */
[----:B------:R-:W-:Y:S01]  /*8df0*/  FMUL R207, R207, R11 ;  /* 0x0000000bcfcf7220 */ /* 0x000fe20000400000 */
[----:B------:R-:W-:Y:S01]  /*8e00*/  F2FP.SATFINITE.E4M3.F32.PACK_AB_MERGE_C R213, RZ, R213, RZ ;  /* 0x000000d5ffd5723e */ /* 0x000fe200048070ff */
[----:B------:R-:W-:Y:S01]  /*8e10*/  @!P3 STG.E.U8 desc[UR18][R18.64], R215 ;  /* 0x000000d71200b986 */ /* 0x000fe2000c101112 */
[----:B------:R-:W-:Y:S01]  /*8e20*/  ISETP.LT.OR P3, PT, R6, 0x9, !P0 ;  /* 0x000000090600780c */ /* 0x000fe20004761670 */
[----:B------:R-:W-:Y:S01]  /*8e30*/  FMUL R206, R206, R11 ;  /* 0x0000000bcece7220 */ /* 0x000fe20000400000 */
[----:B------:R-:W-:Y:S01]  /*8e40*/  F2FP.SATFINITE.E4M3.F32.PACK_AB_MERGE_C R211, RZ, R211, RZ ;  /* 0x000000d3ffd3723e */ /* 0x000fe200048070ff */
[----:B------:R-:W-:Y:S01]  /*8e50*/  FMUL R205, R205, R11 ;  /* 0x0000000bcdcd7220 */ /* 0x000fe20000400000 */
[----:B------:R-:W-:Y:S01]  /*8e60*/  F2FP.SATFINITE.E4M3.F32.PACK_AB_MERGE_C R209, RZ, R209, RZ ;  /* 0x000000d1ffd1723e */ /* 0x000fe200048070ff */
[----:B------:R1:W-:Y:S01]  /*8e70*/  @!P4 STG.E.U8 desc[UR18][R18.64+0x1], R15 ;  /* 0x0000010f1200c986 */ /* 0x0003e2000c101112 */
[----:B------:R-:W-:Y:S01]  /*8e80*/  ISETP.LT.OR P4, PT, R6, 0xa, !P0 ;  /* 0x0000000a0600780c */ /* 0x000fe20004781670 */
[-C--:B------:R-:W-:Y:S01]  /*8e90*/  FMUL R204, R204, R11.reuse ;  /* 0x0000000bcccc7220 */ /* 0x080fe20000400000 */
[----:B0-----:R-:W-:Y:S01]  /*8ea0*/  F2FP.SATFINITE.E4M3.F32.PACK_AB_MERGE_C R5, RZ, R212, RZ ;  /* 0x000000d4ff05723e */ /* 0x001fe200048070ff */
[----:B------:R-:W-:Y:S01]  /*8eb0*/  @!P5 STG.E.U8 desc[UR18][R20.64+0x8], R213 ;  /* 0x000008d51400d986 */ /* 0x000fe2000c101112 */
[C---:B------:R-:W-:Y:S01]  /*8ec0*/  ISETP.LT.OR P5, PT, R6.reuse, 0x11, !P1 ;  /* 0x000000110600780c */ /* 0x040fe20004fa1670 */
[----:B------:R-:W-:Y:S01]  /*8ed0*/  FMUL R203, R203, R11 ;  /* 0x0000000bcbcb7220 */ /* 0x000fe20000400000 */
[----:B------:R-:W-:Y:S01]  /*8ee0*/  F2FP.SATFINITE.E4M3.F32.PACK_AB_MERGE_C R207, RZ, R207, RZ ;  /* 0x000000cfffcf723e */ /* 0x000fe200048070ff */
[----:B------:R0:W-:Y:S01]  /*8ef0*/  @!P6 STG.E.U8 desc[UR18][R20.64+0x9], R5 ;  /* 0x000009051400e986 */ /* 0x0001e2000c101112 */
[----:B------:R-:W-:Y:S01]  /*8f00*/  ISETP.LT.OR P6, PT, R6, 0x12, !P1 ;  /* 0x000000120600780c */ /* 0x000fe20004fc1670 */
[----:B------:R-:W-:Y:S01]  /*8f10*/  FMUL R202, R202, R11 ;  /* 0x0000000bcaca7220 */ /* 0x000fe20000400000 */
[----:B------:R-:W-:Y:S01]  /*8f20*/  F2FP.SATFINITE.E4M3.F32.PACK_AB_MERGE_C R205, RZ, R205, RZ ;  /* 0x000000cdffcd723e */ /* 0x000fe200048070ff */
[----:B------:R-:W-:Y:S01]  /*8f30*/  @!P3 STG.E.U8 desc[UR18][R18.64+0x8], R211 ;  /* 0x000008d31200b986 */ /* 0x000fe2000c101112 */
[----:B-1----:R-:W-:Y:S01]  /*8f40*/  F2FP.SATFINITE.E4M3.F32.PACK_AB_MERGE_C R15, RZ, R210, RZ ;  /* 0x000000d2ff0f723e */ /* 0x002fe200048070ff */
[-C--:B------:R-:W-:Y:S01]  /*8f50*/  FMUL R201, R201, R11.reuse ;  /* 0x0000000bc9c97220 */ /* 0x080fe20000400000 */
[----:B------:R-:W-:Y:S01]  /*8f60*/  ISETP.LT.OR P3, PT, R6, 0x11, !P0 ;  /* 0x000000110600780c */ /* 0x000fe20004761670 */
[----:B------:R-:W-:Y:S01]  /*8f70*/  FMUL R200, R200, R11 ;  /* 0x0000000bc8c87220 */ /* 0x000fe20000400000 */
[----:B------:R-:W-:Y:S01]  /*8f80*/  F2FP.SATFINITE.E4M3.F32.PACK_AB_MERGE_C R203, RZ, R203, RZ ;  /* 0x000000cbffcb723e */ /* 0x000fe200048070ff */
[----:B------:R1:W-:Y:S01]  /*8f90*/  @!P4 STG.E.U8 desc[UR18][R18.64+0x9], R15 ;  /* 0x0000090f1200c986 */ /* 0x0003e2000c101112 */
[C---:B------:R-:W-:Y:S01]  /*8fa0*/  ISETP.LT.OR P4, PT, R6.reuse, 0x12, !P0 ;  /* 0x000000120600780c */ /* 0x040fe20004781670 */
[-C--:B------:R-:W-:Y:S01]  /*8fb0*/  FMUL R199, R199, R11.reuse ;  /* 0x0000000bc7c77220 */ /* 0x080fe20000400000 */
[----:B0-----:R-:W-:Y:S01]  /*8fc0*/  F2FP.SATFINITE.E4M3.F32.PACK_AB_MERGE_C R5, RZ, R208, RZ ;  /* 0x000000d0ff05723e */ /* 0x001fe200048070ff */
[----:B------:R-:W-:Y:S01]  /*8fd0*/  @!P5 STG.E.U8 desc[UR18][R20.64+0x10], R209 ;  /* 0x000010d11400d986 */ /* 0x000fe2000c101112 */
[----:B------:R-:W-:Y:S01]  /*8fe0*/  ISETP.LT.OR P5, PT, R6, 0x19, !P1 ;  /* 0x000000190600780c */ /* 0x000fe20004fa1670 */
[----:B------:R-:W-:Y:S01]  /*8ff0*/  FMUL R198, R198, R11 ;  /* 0x0000000bc6c67220 */ /* 0x000fe20000400000 */
[----:B------:R-:W-:Y:S01]  /*9000*/  F2FP.SATFINITE.E4M3.F32.PACK_AB_MERGE_C R201, RZ, R201, RZ ;  /* 0x000000c9ffc9723e */ /* 0x000fe200048070ff */
[----:B------:R0:W-:Y:S01]  /*9010*/  @!P6 STG.E.U8 desc[UR18][R20.64+0x11], R5 ;  /* 0x000011051400e986 */ /* 0x0001e2000c101112 */
[----:B------:R-:W-:Y:S01]  /*9020*/  ISETP.LT.OR P6, PT, R6, 0x1a, !P1 ;  /* 0x0000001a0600780c */ /* 0x000fe20004fc1670 */
[-C--:B------:R-:W-:Y:S01]  /*9030*/  FMUL R197, R197, R11.reuse ;  /* 0x0000000bc5c57220 */ /* 0x080fe20000400000 */
[-C--:B------:R-:W-:Y:S01]  /*9040*/  FMUL R196, R196, R11.reuse ;  /* 0x0000000bc4c47220 */ /* 0x080fe20000400000 */
[----:B-1----:R-:W-:Y:S01]  /*9050*/  F2FP.SATFINITE.E4M3.F32.PACK_AB_MERGE_C R15, RZ, R206, RZ ;  /* 0x000000ceff0f723e */ /* 0x002fe200048070ff */
[----:B------:R-:W-:Y:S01]  /*9060*/  @!P3 STG.E.U8 desc[UR18][R18.64+0x10], R207 ;  /* 0x000010cf1200b986 */ /* 0x000fe2000c101112 */
[C---:B------:R-:W-:Y:S01]  /*9070*/  ISETP.LT.OR P3, PT, R6.reuse, 0x19, !P0 ;  /* 0x000000190600780c */ /* 0x040fe20004761670 */
        /* <DEDUP_REMOVED lines=36> */
[-C--:B------:R-:W-:Y:S01]  /*92c0*/  FMUL R185, R185, R11.reuse ;  /* 0x0000000bb9b97220 */ /* 0x080fe20000400000 */
[-C--:B------:R-:W-:Y:S01]  /*92d0*/  FMUL R184, R184, R11.reuse ;  /* 0x0000000bb8b87220 */ /* 0x080fe20000400000 */
        /* <DEDUP_REMOVED lines=204> */
[-C--:B------:R-:W-:Y:S01]  /*9fa0*/  FMUL R124, R124, R11.reuse ;  /* 0x0000000b7c7c7220 */ /* 0x080fe20000400000 */
[-C--:B------:R-:W-:Y:S01]  /*9fb0*/  FMUL R123, R123, R11.reuse ;  /* 0x0000000b7b7b7220 */ /* 0x080fe20000400000 */
[----:B------:R0:W-:Y:S01]  /*9fc0*/  @!P6 STG.E.U8 desc[UR18][R20.64+0x81], R5 ;  /* 0x000081051400e986 */ /* 0x0001e2000c101112 */
[----:B------:R-:W-:Y:S01]  /*9fd0*/  ISETP.LT.OR P6, PT, R6, 0x8a, !P1 ;  /* 0x0000008a0600780c */ /* 0x000fe20004fc1670 */
[----:B------:R-:W-:Y:S01]  /*9fe0*/  FMUL R122, R122, R11 ;  /* 0x0000000b7a7a7220 */ /* 0x000fe20000400000 */
[----:B------:R-:W-:Y:S01]  /*9ff0*/  F2FP.SATFINITE.E4M3.F32.PACK_AB_MERGE_C R127, RZ, R127, RZ ;  /* 0x0000007fff7f723e */ /* 0x000fe200048070ff */
[----:B------:R-:W-:Y:S01]  /*a000*/  @!P3 STG.E.U8 desc[UR18][R18.64+0x80], R151 ;  /* 0x000080971200b986 */ /* 0x000fe2000c101112 */
[----:B-1----:R-:W-:-:S02]  /*a010*/  F2FP.SATFINITE.E4M3.F32.PACK_AB_MERGE_C R15, RZ, R150, RZ ;  /* 0x00000096ff0f723e */ /* 0x002fc400048070ff */
[C---:B------:R-:W-:Y:S02]  /*a020*/  ISETP.LT.OR P3, PT, R6.reuse, 0x89, !P0 ;  /* 0x000000890600780c */ /* 0x040fe40004761670 */
[----:B------:R-:W-:Y:S01]  /*a030*/  F2FP.SATFINITE.E4M3.F32.PACK_AB_MERGE_C R125, RZ, R125, RZ ;  /* 0x0000007dff7d723e */ /* 0x000fe200048070ff */
[----:B------:R1:W-:Y:S01]  /*a040*/  @!P4 STG.E.U8 desc[UR18][R18.64+0x81], R15 ;  /* 0x0000810f1200c986 */ /* 0x0003e2000c101112 */
[C---:B------:R-:W-:Y:S02]  /*a050*/  ISETP.LT.OR P4, PT, R6.reuse, 0x8a, !P0 ;  /* 0x0000008a0600780c */ /* 0x040fe40004781670 */
[----:B0-----:R-:W-:Y:S01]  /*a060*/  F2FP.SATFINITE.E4M3.F32.PACK_AB_MERGE_C R5, RZ, R148, RZ ;  /* 0x00000094ff05723e */ /* 0x001fe200048070ff */
[----:B------:R-:W-:Y:S01]  /*a070*/  @!P5 STG.E.U8 desc[UR18][R20.64+0x88], R149 ;  /* 0x000088951400d986 */ /* 0x000fe2000c101112 */
[C---:B------:R-:W-:Y:S02]  /*a080*/  ISETP.LT.OR P5, PT, R6.reuse, 0x91, !P1 ;  /* 0x000000910600780c */ /* 0x040fe40004fa1670 */
[----:B------:R-:W-:Y:S01]  /*a090*/  F2FP.SATFINITE.E4M3.F32.PACK_AB_MERGE_C R123, RZ, R123, RZ ;  /* 0x0000007bff7b723e */ /* 0x000fe200048070ff */
[----:B------:R0:W-:Y:S01]  /*a0a0*/  @!P6 STG.E.U8 desc[UR18][R20.64+0x89], R5 ;  /* 0x000089051400e986 */ /* 0x0001e2000c101112 */
[----:B------:R-:W-:-:S02]  /*a0b0*/  ISETP.LT.OR P6, PT, R6, 0x92, !P1 ;  /* 0x000000920600780c */ /* 0x000fc40004fc1670 */
[----:B------:R-:W-:Y:S01]  /*a0c0*/  F2FP.SATFINITE.E4M3.F32.PACK_AB_MERGE_C R17, RZ, R122, RZ ;  /* 0x0000007aff11723e */ /* 0x000fe200048070ff */
[----:B------:R-:W-:Y:S01]  /*a0d0*/  @!P3 STG.E.U8 desc[UR18][R18.64+0x88], R147 ;  /* 0x000088931200b986 */ /* 0x000fe2000c101112 */
[----:B-1----:R-:W-:Y:S02]  /*a0e0*/  F2FP.SATFINITE.E4M3.F32.PACK_AB_MERGE_C R15, RZ, R146, RZ ;  /* 0x00000092ff0f723e */ /* 0x002fe400048070ff */
[----:B------:R-:W-:-:S03]  /*a0f0*/  ISETP.LT.OR P3, PT, R6, 0x91, !P0 ;  /* 0x000000910600780c */ /* 0x000fc60004761670 */
[----:B------:R1:W-:Y:S01]  /*a100*/  @!P4 STG.E.U8 desc[UR18][R18.64+0x89], R15 ;  /* 0x0000890f1200c986 */ /* 0x0003e2000c101112 */
[C---:B------:R-:W-:Y:S02]  /*a110*/  ISETP.LT.OR P4, PT, R6.reuse, 0x92, !P0 ;  /* 0x000000920600780c */ /* 0x040fe40004781670 */
[----:B0-----:R-:W-:Y:S01]  /*a120*/  F2FP.SATFINITE.E4M3.F32.PACK_AB_MERGE_C R5, RZ, R144, RZ ;  /* 0x00000090ff05723e */ /* 0x001fe200048070ff */
[----:B------:R-:W-:Y:S01]  /*a130*/  @!P5 STG.E.U8 desc[UR18][R20.64+0x90], R145 ;  /* 0x000090911400d986 */ /* 0x000fe2000c101112 */
[----:B------:R-:W-:-:S03]  /*a140*/  ISETP.LT.OR P5, PT, R6, 0x99, !P1 ;  /* 0x000000990600780c */ /* 0x000fc60004fa1670 */
[----:B------:R0:W-:Y:S01]  /*a150*/  @!P6 STG.E.U8 desc[UR18][R20.64+0x91], R5 ;  /* 0x000091051400e986 */ /* 0x0001e2000c101112 */
[C---:B------:R-:W-:Y:S02]  /*a160*/  ISETP.LT.OR P6, PT, R6.reuse, 0x9a, !P1 ;  /* 0x0000009a0600780c */ /* 0x040fe40004fc1670 */
[----:B-1----:R-:W-:Y:S01]  /*a170*/  F2FP.SATFINITE.E4M3.F32.PACK_AB_MERGE_C R15, RZ, R142, RZ ;  /* 0x0000008eff0f723e */ /* 0x002fe200048070ff */
[----:B------:R-:W-:Y:S01]  /*a180*/  @!P3 STG.E.U8 desc[UR18][R18.64+0x90], R143 ;  /* 0x0000908f1200b986 */ /* 0x000fe2000c101112 */
        /* <DEDUP_REMOVED lines=35> */
[C---:B------:R-:W-:Y:S02]  /*a3c0*/  ISETP.LT.OR P5, PT, R6.reuse, 0xb2, !P0 ;  /* 0x000000b20600780c */ /* 0x040fe400047a1670 */
[C---:B------:R-:W-:Y:S01]  /*a3d0*/  ISETP.LT.OR P1, PT, R6.reuse, 0xba, !P1 ;  /* 0x000000ba0600780c */ /* 0x040fe20004f21670 */
[----:B------:R0:W-:Y:S01]  /*a3e0*/  @!P6 STG.E.U8 desc[UR18][R20.64+0xb1], R5 ;  /* 0x0000b1051400e986 */ /* 0x0001e2000c101112 */
[C---:B------:R-:W-:Y:S02]  /*a3f0*/  ISETP.LT.OR P6, PT, R6.reuse, 0xb9, !P0 ;  /* 0x000000b90600780c */ /* 0x040fe400047c1670 */
[----:B------:R-:W-:Y:S01]  /*a400*/  ISETP.LT.OR P0, PT, R6, 0xba, !P0 ;  /* 0x000000ba0600780c */ /* 0x000fe20004701670 */
[----:B------:R2:W-:Y:S01]  /*a410*/  @!P3 STG.E.U8 desc[UR18][R18.64+0xb0], R127 ;  /* 0x0000b07f1200b986 */ /* 0x0005e2000c101112 */
[----:B-1----:R-:W-:-:S02]  /*a420*/  F2FP.SATFINITE.E4M3.F32.PACK_AB_MERGE_C R15, RZ, R124, RZ ;  /* 0x0000007cff0f723e */ /* 0x002fc400048070ff */
[----:B0-----:R-:W-:-:S05]  /*a430*/  F2FP.SATFINITE.E4M3.F32.PACK_AB_MERGE_C R5, RZ, R126, RZ ;  /* 0x0000007eff05723e */ /* 0x001fca00048070ff */
[----:B------:R2:W-:Y:S04]  /*a440*/  @!P5 STG.E.U8 desc[UR18][R18.64+0xb1], R5 ;  /* 0x0000b1051200d986 */ /* 0x0005e8000c101112 */
[----:B------:R2:W-:Y:S04]  /*a450*/  @!P4 STG.E.U8 desc[UR18][R20.64+0xb8], R125 ;  /* 0x0000b87d1400c986 */ /* 0x0005e8000c101112 */
[----:B------:R2:W-:Y:S04]  /*a460*/  @!P1 STG.E.U8 desc[UR18][R20.64+0xb9], R15 ;  /* 0x0000b90f14009986 */ /* 0x0005e8000c101112 */
[----:B------:R2:W-:Y:S04]  /*a470*/  @!P6 STG.E.U8 desc[UR18][R18.64+0xb8], R123 ;  /* 0x0000b87b1200e986 */ /* 0x0005e8000c101112 */
[----:B------:R2:W-:Y:S02]  /*a480*/  @!P0 STG.E.U8 desc[UR18][R18.64+0xb9], R17 ;  /* 0x0000b91112008986 */ /* 0x0005e4000c101112 */
.L_x_230:
[----:B------:R-:W-:Y:S05]  /*a490*/  BSYNC B0 ;  /* 0x0000000000007941 */ /* 0x000fea0003800000 */
.L_x_36:
[C---:B------:R-:W-:Y:S01]  /*a4a0*/  LEA R2, P0, R8.reuse, R2, 0x1 ;  /* 0x0000000208027211 */ /* 0x040fe200078008ff */
[----:B------:R-:W-:Y:S01]  /*a4b0*/  ULDC.64 UR6, c[0x0][0x650] ;  /* 0x0001940000067ab9 */ /* 0x000fe20000000a00 */
[----:B-----5:R-:W-:Y:S01]  /*a4c0*/  IMAD.U32 R4, RZ, RZ, UR16 ;  /* 0x00000010ff047e24 */ /* 0x020fe2000f8e00ff */
[----:B0-23--:R-:W-:Y:S01]  /*a4d0*/  PRMT R14, RZ, 0x7610, R14 ;  /* 0x00007610ff0e7816 */ /* 0x00dfe2000000000e */
[----:B------:R-:W-:Y:S01]  /*a4e0*/  IMAD.MOV.U32 R6, RZ, RZ, -0x1 ;  /* 0xffffffffff067424 */ /* 0x000fe200078e00ff */
[----:B------:R-:W-:Y:S01]  /*a4f0*/  LEA.HI.X R3, R8, R3, R0, 0x1, P0 ;  /* 0x0000000308037211 */ /* 0x000fe200000f0c00 */
[----:B------:R0:W-:Y:S01]  /*a500*/  SYNCS.ARRIVE.TRANS64.A1T0 RZ, [R4+UR22], RZ ;  /* 0x000000ff04ff79a7 */ /* 0x0001e20008100016 */
[----:B------:R-:W-:Y:S01]  /*a510*/  ISETP.GE.U32.AND P0, PT, R2, UR6, PT ;  /* 0x0000000602007c0c */ /* 0x000fe2000bf06070 */
[----:B------:R-:W-:-:S03]  /*a520*/  IMAD.MOV.U32 R5, RZ, RZ, -0x1 ;  /* 0xffffffffff057424 */ /* 0x000fc600078e00ff */
[----:B------:R-:W-:Y:S01]  /*a530*/  ISETP.GE.U32.AND.EX P0, PT, R3, UR7, PT, P0 ;  /* 0x0000000703007c0c */ /* 0x000fe2000bf06100 */
[----:B0-----:R-:W-:-:S12]  /*a540*/  IMAD.MOV.U32 R4, RZ, RZ, -0x1 ;  /* 0xffffffffff047424 */ /* 0x001fd800078e00ff */
[----:B------:R-:W-:Y:S05]  /*a550*/  @P0 BRA `(.L_x_231) ;  /* 0x0000000400600947 */ /* 0x000fea0003800000 */
[----:B------:R-:W0:Y:S01]  /*a560*/  S2R R24, SR_CTAID.X ;  /* 0x0000000000187919 */ /* 0x000e220000002500 */
[----:B------:R-:W2:Y:S01]  /*a570*/  LDC.64 R18, c[0x0][0x628] ;  /* 0x00018a00ff127b82 */ /* 0x000ea20000000a00 */
[----:B------:R-:W-:Y:S01]  /*a580*/  ULDC UR6, c[0x0][0x150] ;  /* 0x0000540000067ab9 */ /* 0x000fe20000000800 */
[----:B------:R-:W-:Y:S01]  /*a590*/  IMAD.MOV.U32 R16, RZ, RZ, R2 ;  /* 0x000000ffff107224 */ /* 0x000fe200078e0002 */
[----:B------:R-:W3:Y:S01]  /*a5a0*/  S2R R26, SR_CTAID.Y ;  /* 0x00000000001a7919 */ /* 0x000ee20000002600 */
[----:B----4-:R-:W-:-:S04]  /*a5b0*/  IMAD.MOV.U32 R17, RZ, RZ, R3 ;  /* 0x000000ffff117224 */ /* 0x010fc800078e0003 */
[----:B------:R-:W4:Y:S08]  /*a5c0*/  LDC R27, c[0x0][0x144] ;  /* 0x00005100ff1b7b82 */ /* 0x000f300000000800 */
[----:B------:R-:W3:Y:S08]  /*a5d0*/  LDC R6, c[0x0][0x630] ;  /* 0x00018c00ff067b82 */ /* 0x000ef00000000800 */
[----:B-1----:R-:W1:Y:S01]  /*a5e0*/  LDC.64 R22, c[0x0][0x620] ;  /* 0x00018800ff167b82 */ /* 0x002e620000000a00 */
[----:B--2---:R-:W-:-:S04]  /*a5f0*/  ISETP.NE.U32.AND P0, PT, R18, RZ, PT ;  /* 0x000000ff1200720c */ /* 0x004fc80003f05070 */
[----:B------:R-:W-:Y:S02]  /*a600*/  ISETP.NE.AND.EX P0, PT, R19, RZ, PT, P0 ;  /* 0x000000ff1300720c */ /* 0x000fe40003f05300 */
[----:B0-----:R-:W-:-:S05]  /*a610*/  I2FP.F32.U32 R4, R24 ;  /* 0x0000001800047245 */ /* 0x001fca0000201000 */
[----:B------:R-:W-:-:S04]  /*a620*/  FMUL R4, R4, UR6 ;  /* 0x0000000604047c20 */ /* 0x000fc80008400000 */
[----:B------:R0:W2:Y:S02]  /*a630*/  F2I.U32.TRUNC.NTZ R25, R4 ;  /* 0x0000000400197305 */ /* 0x0000a4000020f000 */
[----:B---34-:R-:W-:Y:S05]  /*a640*/  @!P0 BRA `(.L_x_232) ;  /* 0x0000000000288947 */ /* 0x018fea0003800000 */
[----:B------:R-:W3:Y:S02]  /*a650*/  LDC R5, c[0x0][0x634] ;  /* 0x00018d00ff057b82 */ /* 0x000ee40000000800 */
[----:B---3--:R-:W-:-:S05]  /*a660*/  IADD3 R17, P0, R2, R5, RZ ;  /* 0x0000000502117210 */ /* 0x008fca0007f1e0ff */
[----:B------:R-:W-:-:S04]  /*a670*/  IMAD.X R21, RZ, RZ, R3, P0 ;  /* 0x000000ffff157224 */ /* 0x000fc800000e0603 */
[----:B0-----:R-:W-:-:S04]  /*a680*/  IMAD.WIDE.U32 R4, R21, R18, RZ ;  /* 0x0000001215047225 */ /* 0x001fc800078e00ff */
[----:B------:R-:W-:-:S04]  /*a690*/  IMAD.WIDE.U32 R14, P0, R17, R19, R4 ;  /* 0x00000013110e7225 */ /* 0x000fc80007800004 */
[----:B------:R-:W-:-:S04]  /*a6a0*/  IMAD.WIDE.U32 R4, R17, R18, RZ ;  /* 0x0000001211047225 */ /* 0x000fc800078e00ff */
[----:B------:R-:W-:Y:S01]  /*a6b0*/  IMAD.X R17, RZ, RZ, RZ, P0 ;  /* 0x000000ffff117224 */ /* 0x000fe200000e06ff */
[----:B------:R-:W-:Y:S01]  /*a6c0*/  IADD3 RZ, P0, R5, R14, RZ ;  /* 0x0000000e05ff7210 */ /* 0x000fe20007f1e0ff */
[----:B------:R-:W-:-:S04]  /*a6d0*/  IMAD.MOV.U32 R16, RZ, RZ, R15 ;  /* 0x000000ffff107224 */ /* 0x000fc800078e000f */
[----:B------:R-:W-:-:S08]  /*a6e0*/  IMAD.WIDE.U32.X R16, R21, R19, R16, P0 ;  /* 0x0000001315107225 */ /* 0x000fd000000e0410 */
.L_x_232:
[-CC-:B------:R-:W-:Y:S01]  /*a6f0*/  SHF.R.U64 R20, R16, R6.reuse, R17.reuse ;  /* 0x0000000610147219 */ /* 0x180fe20000001211 */
[----:B------:R-:W3:Y:S01]  /*a700*/  LDC.64 R30, c[0x0][0x640] ;  /* 0x00019000ff1e7b82 */ /* 0x000ee20000000a00 */
[----:B0-----:R-:W-:Y:S01]  /*a710*/  SHF.R.U32.HI R4, RZ, R6, R17 ;  /* 0x00000006ff047219 */ /* 0x001fe20000011611 */
[----:B--2---:R-:W-:Y:S01]  /*a720*/  IMAD.MOV R25, RZ, RZ, -R25 ;  /* 0x000000ffff197224 */ /* 0x004fe200078e0a19 */
[----:B------:R-:W-:Y:S01]  /*a730*/  IADD3 R15, P0, RZ, -R20, RZ ;  /* 0x80000014ff0f7210 */ /* 0x000fe20007f1e0ff */
[----:B------:R-:W-:Y:S01]  /*a740*/  ULDC UR6, c[0x0][0x154] ;  /* 0x0000550000067ab9 */ /* 0x000fe20000000800 */
[----:B------:R-:W-:Y:S02]  /*a750*/  IMAD.MOV.U32 R17, RZ, RZ, 0x1 ;  /* 0x00000001ff117424 */ /* 0x000fe400078e00ff */
[----:B------:R-:W-:Y:S01]  /*a760*/  IMAD R25, R27, R25, R24 ;  /* 0x000000191b197224 */ /* 0x000fe200078e0218 */
[----:B------:R-:W0:Y:S01]  /*a770*/  LDC R14, c[0x0][0x618] ;  /* 0x00018600ff0e7b82 */ /* 0x000e220000000800 */
[----:B------:R-:W-:-:S04]  /*a780*/  IMAD.X R5, RZ, RZ, ~R4, P0 ;  /* 0x000000ffff057224 */ /* 0x000fc800000e0e04 */
[-C--:B-1----:R-:W-:Y:S02]  /*a790*/  IMAD R6, R5, R22.reuse, RZ ;  /* 0x0000001605067224 */ /* 0x082fe400078e02ff */
[C---:B------:R-:W-:Y:S01]  /*a7a0*/  IMAD.WIDE.U32 R4, R15.reuse, R22, R2 ;  /* 0x000000160f047225 */ /* 0x040fe200078e0002 */
[----:B------:R-:W1:Y:S03]  /*a7b0*/  LDC R16, c[0x0][0x608] ;  /* 0x00018200ff107b82 */ /* 0x000e660000000800 */
[----:B------:R-:W-:Y:S01]  /*a7c0*/  IMAD R15, R15, R23, R6 ;  /* 0x000000170f0f7224 */ /* 0x000fe200078e0206 */
[----:B------:R-:W-:-:S03]  /*a7d0*/  I2FP.F32.U32 R6, R26 ;  /* 0x0000001a00067245 */ /* 0x000fc60000201000 */
[----:B------:R-:W-:Y:S01]  /*a7e0*/  IMAD.IADD R5, R5, 0x1, R15 ;  /* 0x0000000105057824 */ /* 0x000fe200078e020f */
[----:B------:R-:W2:Y:S01]  /*a7f0*/  LDC R28, c[0x0][0x658] ;  /* 0x00019600ff1c7b82 */ /* 0x000ea20000000800 */
[----:B---3--:R-:W-:Y:S01]  /*a800*/  ISETP.NE.U32.AND P0, PT, R30, RZ, PT ;  /* 0x000000ff1e00720c */ /* 0x008fe20003f05070 */
[----:B------:R-:W-:-:S03]  /*a810*/  IMAD.MOV.U32 R15, RZ, RZ, -0x1 ;  /* 0xffffffffff0f7424 */ /* 0x000fc600078e00ff */
[----:B------:R-:W-:-:S03]  /*a820*/  ISETP.NE.AND.EX P0, PT, R31, RZ, PT, P0 ;  /* 0x000000ff1f00720c */ /* 0x000fc60003f05300 */
[----:B------:R-:W3:Y:S01]  /*a830*/  LDC R23, c[0x0][0x148] ;  /* 0x00005200ff177b82 */ /* 0x000ee20000000800 */
[-CC-:B0-----:R-:W-:Y:S02]  /*a840*/  SHF.R.U64 R18, R4, R14.reuse, R5.reuse ;  /* 0x0000000e04127219 */ /* 0x181fe40000001205 */
[----:B------:R-:W-:Y:S01]  /*a850*/  SHF.R.U32.HI R5, RZ, R14, R5 ;  /* 0x0000000eff057219 */ /* 0x000fe20000011605 */
[----:B------:R-:W-:-:S04]  /*a860*/  FMUL R14, R6, UR6 ;  /* 0x00000006060e7c20 */ /* 0x000fc80008400000 */
[----:B------:R-:W0:Y:S01]  /*a870*/  LDC R24, c[0x0][0x600] ;  /* 0x00018000ff187b82 */ /* 0x000e220000000800 */
[----:B------:R4:W0:Y:S01]  /*a880*/  F2I.U32.TRUNC.NTZ R21, R14 ;  /* 0x0000000e00157305 */ /* 0x000822000020f000 */
[-CC-:B-1----:R-:W-:Y:S02]  /*a890*/  SHF.R.U64 R6, R18, R16.reuse, R5.reuse ;  /* 0x0000001012067219 */ /* 0x182fe40000001205 */
[----:B------:R-:W-:-:S04]  /*a8a0*/  SHF.R.U32.HI R5, RZ, R16, R5 ;  /* 0x00000010ff057219 */ /* 0x000fc80000011605 */
[----:B------:R-:W1:Y:S01]  /*a8b0*/  LDC R29, c[0x0][0x648] ;  /* 0x00019200ff1d7b82 */ /* 0x000e620000000800 */
[-CC-:B--2---:R-:W-:Y:S02]  /*a8c0*/  SHF.R.U64 R22, R6, R28.reuse, R5.reuse ;  /* 0x0000001c06167219 */ /* 0x184fe40000001205 */
[-C--:B------:R-:W-:Y:S02]  /*a8d0*/  SHF.L.U32 R15, R15, R28.reuse, RZ ;  /* 0x0000001c0f0f7219 */ /* 0x080fe400000006ff */
[-C--:B------:R-:W-:Y:S01]  /*a8e0*/  SHF.R.U32.HI R5, RZ, R28.reuse, R5 ;  /* 0x0000001cff057219 */ /* 0x080fe20000011605 */
[----:B------:R-:W-:Y:S01]  /*a8f0*/  IMAD.MOV.U32 R4, RZ, RZ, R22 ;  /* 0x000000ffff047224 */ /* 0x000fe200078e0016 */
[----:B------:R-:W-:Y:S01]  /*a900*/  SHF.L.U32 R28, R17, R28, RZ ;  /* 0x0000001c111c7219 */ /* 0x000fe200000006ff */
[----:B------:R-:W2:Y:S01]  /*a910*/  LDC R32, c[0x0][0x638] ;  /* 0x00018e00ff207b82 */ /* 0x000ea20000000800 */
[----:B------:R-:W-:-:S07]  /*a920*/  LOP3.LUT R27, RZ, R15, RZ, 0x33, !PT ;  /* 0x0000000fff1b7212 */ /* 0x000fce00078e33ff */
[----:B------:R-:W0:Y:S01]  /*a930*/  LDC R33, c[0x0][0x610] ;  /* 0x00018400ff217b82 */ /* 0x000e220000000800 */
[----:B----4-:R-:W-:Y:S05]  /*a940*/  @!P0 BRA `(.L_x_233) ;  /* 0x0000000000288947 */ /* 0x010fea0003800000 */
[----:B------:R-:W4:Y:S02]  /*a950*/  LDC R17, c[0x0][0x64c] ;  /* 0x00019300ff117b82 */ /* 0x000f240000000800 */
[----:B----4-:R-:W-:-:S05]  /*a960*/  IADD3 R17, P0, R22, R17, RZ ;  /* 0x0000001116117210 */ /* 0x010fca0007f1e0ff */
        /* <DEDUP_REMOVED lines=8> */
.L_x_233:
[----:B-1----:R-:W-:Y:S01]  /*a9f0*/  SHF.R.U64 R4, R4, R29, R5 ;  /* 0x0000001d04047219 */ /* 0x002fe20000001205 */
[----:B0-----:R-:W-:Y:S01]  /*aa00*/  VIADD R17, R24, 0xffffffff ;  /* 0xffffffff18117836 */ /* 0x001fe20000000000 */
[----:B------:R-:W-:Y:S01]  /*aa10*/  LOP3.LUT R15, R6, R27, RZ, 0xc0, !PT ;  /* 0x0000001b060f7212 */ /* 0x000fe200078ec0ff */
[----:B------:R-:W-:Y:S02]  /*aa20*/  IMAD.MOV R21, RZ, RZ, -R21 ;  /* 0x000000ffff157224 */ /* 0x000fe400078e0a15 */
[----:B------:R-:W-:Y:S02]  /*aa30*/  IMAD.MOV R5, RZ, RZ, -R4 ;  /* 0x000000ffff057224 */ /* 0x000fe400078e0a04 */
[----:B------:R-:W-:Y:S01]  /*aa40*/  IMAD R6, R28, R4, R15 ;  /* 0x000000041c067224 */ /* 0x000fe200078e020f */
[----:B------:R-:W-:Y:S01]  /*aa50*/  LOP3.LUT R15, R18, R17, RZ, 0xc0, !PT ;  /* 0x00000011120f7212 */ /* 0x000fe200078ec0ff */
[----:B---3--:R-:W-:Y:S02]  /*aa60*/  @P2 IMAD R25, R23, R21, R26 ;  /* 0x0000001517192224 */ /* 0x008fe400078e021a */
[----:B--2---:R-:W-:-:S02]  /*aa70*/  IMAD R4, R5, R32, R22 ;  /* 0x0000002005047224 */ /* 0x004fc400078e0216 */
[----:B------:R-:W-:Y:S02]  /*aa80*/  IMAD R6, R6, R33, R25 ;  /* 0x0000002106067224 */ /* 0x000fe400078e0219 */
[----:B------:R-:W-:Y:S02]  /*aa90*/  IMAD R15, R4, R24, R15 ;  /* 0x00000018040f7224 */ /* 0x000fe400078e020f */
[----:B------:R-:W-:Y:S02]  /*aaa0*/  IMAD.MOV.U32 R14, RZ, RZ, 0x1 ;  /* 0x00000001ff0e7424 */ /* 0x000fe400078e00ff */
[----:B------:R-:W-:Y:S01]  /*aab0*/  IMAD.MOV.U32 R4, RZ, RZ, R20 ;  /* 0x000000ffff047224 */ /* 0x000fe200078e0014 */
[----:B------:R-:W-:Y:S02]  /*aac0*/  SEL R5, R15, R6, !P2 ;  /* 0x000000060f057207 */ /* 0x000fe40005000000 */
[----:B------:R-:W-:-:S07]  /*aad0*/  SEL R6, R6, R15, !P2 ;  /* 0x0000000f06067207 */ /* 0x000fce0005000000 */
.L_x_231:
[----:B------:R-:W-:Y:S02]  /*aae0*/  LOP3.LUT P0, RZ, R14, 0xff, RZ, 0xc0, !PT ;  /* 0x000000ff0eff7812 */ /* 0x000fe4000780c0ff */
[----:B------:R-:W-:-:S11]  /*aaf0*/  LOP3.LUT R219, R219, 0x1, RZ, 0x3c, !PT ;  /* 0x00000001dbdb7812 */ /* 0x000fd600078e3cff */
[----:B------:R-:W-:Y:S05]  /*ab00*/  @P0 BRA `(.L_x_234) ;  /* 0xffffff6800940947 */ /* 0x000fea000383ffff */
[----:B------:R-:W-:Y:S05]  /*ab10*/  EXIT ;  /* 0x000000000000794d */ /* 0x000fea0003800000 */
.L_x_14:
[----:B------:R-:W-:-:S08]  /*ab20*/  ISETP.NE.AND P0, PT, R12, RZ, PT ;  /* 0x000000ff0c00720c */ /* 0x000fd00003f05270 */
[----:B-----5:R-:W0:-:S00]  /*ab30*/  USETMAXREG.DEALLOC.CTAPOOL 0x28 ;  /* 0x00000028000079c8 */ /* 0x020e0000080e0500 */
[----:B------:R-:W-:Y:S05]  /*ab40*/  @P0 EXIT ;  /* 0x000000000000094d */ /* 0x000fea0003800000 */
[----:B0-----:R-:W-:Y:S01]  /*ab50*/  LOP3.LUT P0, RZ, R15, 0xff, RZ, 0xc0, !PT ;  /* 0x000000ff0fff7812 */ /* 0x001fe2000780c0ff */
[----:B------:R-:W-:Y:S02]  /*ab60*/  IMAD.MOV.U32 R12, RZ, RZ, 0x1 ;  /* 0x00000001ff0c7424 */ /* 0x000fe400078e00ff */
[----:B------:R-:W-:-:S10]  /*ab70*/  IMAD.MOV.U32 R15, RZ, RZ, RZ ;  /* 0x000000ffff0f7224 */ /* 0x000fd400078e00ff */
[----:B------:R-:W-:Y:S05]  /*ab80*/  @!P0 BRA `(.L_x_235) ;  /* 0x0000000c000c8947 */ /* 0x000fea0003800000 */
[----:B------:R-:W-:Y:S01]  /*ab90*/  LOP3.LUT P0, RZ, R14, 0x1f, RZ, 0xc0, !PT ;  /* 0x0000001f0eff7812 */ /* 0x000fe2000780c0ff */
[----:B------:R-:W-:Y:S01]  /*aba0*/  ULDC UR5, c[0x0][0x658] ;  /* 0x0001960000057ab9 */ /* 0x000fe20000000800 */
[----:B------:R-:W-:Y:S01]  /*abb0*/  UMOV UR6, 0xffffffff ;  /* 0xffffffff00067882 */ /* 0x000fe20000000000 */
[----:B------:R-:W-:Y:S01]  /*abc0*/  BSSY B0, `(.L_x_235) ;  /* 0x00000bf000007945 */ /* 0x000fe20003800000 */
[----:B------:R-:W-:Y:S01]  /*abd0*/  USHF.L.U32 UR6, UR6, UR5, URZ ;  /* 0x0000000506067299 */ /* 0x000fe2000800063f */
[C---:B------:R-:W-:Y:S01]  /*abe0*/  ISETP.NE.AND P3, PT, R13.reuse, RZ, PT ;  /* 0x000000ff0d00720c */ /* 0x040fe20003f65270 */
[----:B------:R-:W-:Y:S01]  /*abf0*/  IMAD.MOV.U32 R14, RZ, RZ, 0x1 ;  /* 0x00000001ff0e7424 */ /* 0x000fe200078e00ff */
[----:B------:R-:W-:Y:S01]  /*ac00*/  ISETP.NE.OR P0, PT, R13, RZ, !P0 ;  /* 0x000000ff0d00720c */ /* 0x000fe20004705670 */
[----:B------:R-:W-:Y:S01]  /*ac10*/  IMAD.MOV.U32 R12, RZ, RZ, 0x1 ;  /* 0x00000001ff0c7424 */ /* 0x000fe200078e00ff */
[----:B------:R-:W-:Y:S01]  /*ac20*/  LOP3.LUT R13, R7, 0x2, RZ, 0xfc, !PT ;  /* 0x00000002070d7812 */ /* 0x000fe200078efcff */
[----:B------:R-:W-:Y:S01]  /*ac30*/  IMAD.MOV.U32 R15, RZ, RZ, RZ ;  /* 0x000000ffff0f7224 */ /* 0x000fe200078e00ff */
[----:B------:R-:W-:Y:S01]  /*ac40*/  ULDC UR4, c[0x0][0x600] ;  /* 0x0001800000047ab9 */ /* 0x000fe20000000800 */
[----:B------:R-:W-:Y:S01]  /*ac50*/  UMOV UR7, 0x1 ;  /* 0x0000000100077882 */ /* 0x000fe20000000000 */
[----:B------:R-:W-:-:S02]  /*ac60*/  UIADD3 UR22, UR13, 0x1, URZ ;  /* 0x000000010d167890 */ /* 0x000fc4000fffe03f */
[----:B------:R-:W-:Y:S02]  /*ac70*/  UIADD3 UR16, UR4, -0x1, URZ ;  /* 0xffffffff04107890 */ /* 0x000fe4000fffe03f */
[----:B------:R-:W-:Y:S02]  /*ac80*/  USHF.L.U32 UR18, UR7, UR5, URZ ;  /* 0x0000000507127299 */ /* 0x000fe4000800063f */
[----:B------:R-:W-:Y:S01]  /*ac90*/  ULOP3.LUT UR17, URZ, UR6, URZ, 0x33, !UPT ;  /* 0x000000063f117292 */ /* 0x000fe2000f8e333f */
[----:B------:R-:W-:-:S11]  /*aca0*/  ULDC.64 UR20, c[0x0][0x198] ;  /* 0x0000660000147ab9 */ /* 0x000fd60000000a00 */
.L_x_247:
[----:B------:R-:W-:-:S03]  /*acb0*/  UMOV UR4, 0xffffffff ;  /* 0xffffffff00047882 */ /* 0x000fc60000000000 */
[----:B------:R-:W-:Y:S05]  /*acc0*/  BRA.DIV UR4, `(.L_x_236) ;  /* 0x0000001604447947 */ /* 0x000fea000b800000 */
[----:B------:R-:W-:-:S13]  /*acd0*/  ELECT P1, URZ, PT ;  /* 0x00000000003f782f */ /* 0x000fda0003820000 */
.L_x_270:
[----:B------:R-:W0:Y:S01]  /*ace0*/  LDC R10, c[0x0][0x28c] ;  /* 0x0000a300ff0a7b82 */ /* 0x000e220000000800 */
[----:B------:R-:W-:Y:S01]  /*acf0*/  BSSY B1, `(.L_x_237) ;  /* 0x0000037000017945 */ /* 0x000fe20003800000 */
[----:B0-----:R-:W-:-:S13]  /*ad00*/  ISETP.LT.OR P1, PT, R10, 0x1, !P1 ;  /* 0x000000010a00780c */ /* 0x001fda0004f21670 */
[----:B------:R-:W-:Y:S05]  /*ad10*/  @P1 BRA `(.L_x_238) ;  /* 0x0000000000d01947 */ /* 0x000fea0003800000 */
[----:B------:R-:W-:Y:S02]  /*ad20*/  IMAD R16, R5, 0xc0, RZ ;  /* 0x000000c005107824 */ /* 0x000fe400078e02ff */
[----:B------:R-:W-:Y:S02]  /*ad30*/  IMAD.SHL.U32 R17, R6, 0x40, RZ ;  /* 0x0000004006117824 */ /* 0x000fe400078e00ff */
[----:B------:R-:W-:Y:S02]  /*ad40*/  IMAD.MOV.U32 R18, RZ, RZ, RZ ;  /* 0x000000ffff127224 */ /* 0x000fe400078e00ff */
[----:B------:R-:W-:Y:S02]  /*ad50*/  IMAD.U32 R20, RZ, RZ, UR22 ;  /* 0x00000016ff147e24 */ /* 0x000fe4000f8e00ff */
[----:B------:R-:W-:Y:S02]  /*ad60*/  IMAD.MOV.U32 R5, RZ, RZ, R12 ;  /* 0x000000ffff057224 */ /* 0x000fe400078e000c */
[----:B------:R-:W-:-:S07]  /*ad70*/  IMAD.MOV.U32 R6, RZ, RZ, R15 ;  /* 0x000000ffff067224 */ /* 0x000fce00078e000f */
.L_x_242:
[----:B------:R-:W0:Y:S01]  /*ad80*/  S2R R11, SR_CgaCtaId ;  /* 0x00000000000b7919 */ /* 0x000e220000008800 */
[----:B------:R-:W-:-:S04]  /*ad90*/  MOV R10, 0x400 ;  /* 0x00000400000a7802 */ /* 0x000fc80000000f00 */
[----:B0-----:R-:W-:Y:S02]  /*ada0*/  LEA R21, R11, R10, 0x18 ;  /* 0x0000000a0b157211 */ /* 0x001fe400078ec0ff */
[----:B------:R-:W-:Y:S01]  /*adb0*/  SHF.L.U32 R10, R5, 0x1f, RZ ;  /* 0x0000001f050a7819 */ /* 0x000fe200000006ff */
[----:B------:R-:W0:Y:S02]  /*adc0*/  @!P3 LDC R11, c[0x0][0x500] ;  /* 0x00014000ff0bbb82 */ /* 0x000e240000000800 */
[----:B------:R-:W-:-:S04]  /*add0*/  IMAD R19, R6, 0x8, R21 ;  /* 0x0000000806137824 */ /* 0x000fc800078e0215 */
[----:B------:R-:W1:Y:S02]  /*ade0*/  SYNCS.PHASECHK.TRANS64.TRYWAIT P1, [R19+URZ+0x70], R10 ;  /* 0x0000700a130075a7 */ /* 0x000e64000802017f */
[----:B-1----:R-:W-:Y:S05]  /*adf0*/  @!P1 BRA `(.L_x_239) ;  /* 0x0000001400189947 */ /* 0x002fea0003800000 */
.L_x_271:
[----:B-1----:R-:W-:Y:S01]  /*ae00*/  PRMT R10, R13, 0x9910, RZ ;  /* 0x000099100d0a7816 */ /* 0x002fe200000000ff */
[----:B0-----:R0:W-:Y:S03]  /*ae10*/  @!P3 SYNCS.ARRIVE.TRANS64 RZ, [R19+URZ], R11 ;  /* 0x0000000b13ffb9a7 */ /* 0x0011e6000800003f */
[----:B------:R-:W-:-:S13]  /*ae20*/  ISETP.NE.AND P1, PT, R10, 0x2, PT ;  /* 0x000000020a00780c */ /* 0x000fda0003f25270 */
[----:B0-----:R-:W-:Y:S05]  /*ae30*/  @P1 BRA `(.L_x_240) ;  /* 0x0000000000041947 */ /* 0x001fea0003800000 */
[----:B------:R-:W-:Y:S01]  /*ae40*/  BPT.TRAP 0x1 ;  /* 0x000000040000795c */ /* 0x000fe20000300000 */
.L_x_240:
[----:B------:R-:W-:Y:S05]  /*ae50*/  @P0 BRA `(.L_x_241) ;  /* 0x0000000000040947 */ /* 0x000fea0003800000 */
[----:B------:R-:W-:Y:S01]  /*ae60*/  BPT.TRAP 0x1 ;  /* 0x000000040000795c */ /* 0x000fe20000300000 */
.L_x_241:
[C-C-:B------:R-:W-:Y:S01]  /*ae70*/  IMAD R10, R6.reuse, 0x1000, R21.reuse ;  /* 0x00001000060a7824 */ /* 0x140fe200078e0215 */
[----:B------:R-:W-:Y:S01]  /*ae80*/  R2UR UR9, R19 ;  /* 0x00000000130972ca */ /* 0x000fe200000e0000 */
[----:B------:R-:W-:Y:S01]  /*ae90*/  IMAD R21, R6, 0x3000, R21 ;  /* 0x0000300006157824 */ /* 0x000fe200078e0215 */
[----:B------:R-:W-:Y:S01]  /*aea0*/  UIADD3 UR4, UP0, UR20, 0xf0, URZ ;  /* 0x000000f014047890 */ /* 0x000fe2000ff1e03f */
[----:B------:R-:W-:Y:S01]  /*aeb0*/  VIADD R20, R20, 0xffffffff ;  /* 0xffffffff14147836 */ /* 0x000fe20000000000 */
[----:B------:R-:W-:Y:S01]  /*aec0*/  R2UR UR5, R10 ;  /* 0x000000000a0572ca */ /* 0x000fe200000e0000 */
[----:B------:R-:W-:Y:S01]  /*aed0*/  UIADD3 UR24, UP1, UR20, 0x1f0, URZ ;  /* 0x000001f014187890 */ /* 0x000fe2000ff3e03f */
[----:B------:R-:W-:Y:S01]  /*aee0*/  R2UR UR8, R21 ;  /* 0x00000000150872ca */ /* 0x000fe200000e0000 */
[----:B------:R-:W-:Y:S01]  /*aef0*/  VIADD R6, R6, 0x1 ;  /* 0x0000000106067836 */ /* 0x000fe20000000000 */
[----:B------:R-:W-:Y:S01]  /*af00*/  R2UR UR11, R17 ;  /* 0x00000000110b72ca */ /* 0x000fe200000e0000 */
[----:B------:R-:W-:Y:S01]  /*af10*/  UIADD3.X UR25, URZ, UR21, URZ, UP1, !UPT ;  /* 0x000000153f197290 */ /* 0x000fe20008ffe43f */
[----:B------:R-:W-:Y:S01]  /*af20*/  R2UR UR10, R18 ;  /* 0x00000000120a72ca */ /* 0x000fe200000e0000 */
[----:B------:R-:W-:Y:S01]  /*af30*/  UMOV UR6, 0x0 ;  /* 0x0000000000067882 */ /* 0x000fe20000000000 */
[----:B------:R-:W-:Y:S01]  /*af40*/  R2UR UR12, R4 ;  /* 0x00000000040c72ca */ /* 0x000fe200000e0000 */
[----:B------:R-:W-:Y:S01]  /*af50*/  UMOV UR7, 0x10000000 ;  /* 0x1000000000077882 */ /* 0x000fe20000000000 */
[----:B------:R-:W-:Y:S01]  /*af60*/  R2UR UR19, R16 ;  /* 0x00000000101372ca */ /* 0x000fe200000e0000 */
[----:B------:R-:W-:Y:S01]  /*af70*/  VIADD R18, R18, 0x40 ;  /* 0x0000004012127836 */ /* 0x000fe20000000000 */
[----:B------:R-:W-:Y:S01]  /*af80*/  ISETP.GT.AND P4, PT, R20, 0x1, PT ;  /* 0x000000011400780c */ /* 0x000fe20003f84270 */
[----:B------:R-:W-:Y:S01]  /*af90*/  UIADD3 UR14, UR5, 0x200, URZ ;  /* 0x00000200050e7890 */ /* 0x000fe2000fffe03f */
[----:B------:R-:W-:Y:S01]  /*afa0*/  ISETP.NE.AND P1, PT, R6, 0xe, PT ;  /* 0x0000000e0600780c */ /* 0x000fe20003f25270 */
[----:B------:R-:W-:-:S02]  /*afb0*/  UIADD3.X UR5, URZ, UR21, URZ, UP0, !UPT ;  /* 0x000000153f057290 */ /* 0x000fc400087fe43f */
[----:B------:R-:W-:Y:S01]  /*afc0*/  UIADD3 UR15, UR8, 0xe200, URZ ;  /* 0x0000e200080f7890 */ /* 0x000fe2000fffe03f */
[----:B------:R-:W-:Y:S02]  /*afd0*/  SEL R10, RZ, 0x1, P1 ;  /* 0x00000001ff0a7807 */ /* 0x000fe40000800000 */
[----:B------:R-:W-:Y:S01]  /*afe0*/  UMOV UR8, UR14 ;  /* 0x0000000e00087c82 */ /* 0x000fe20008000000 */
[----:B------:R-:W-:Y:S02]  /*aff0*/  SEL R6, R6, RZ, P1 ;  /* 0x000000ff06067207 */ /* 0x000fe40000800000 */
[----:B------:R-:W-:Y:S01]  /*b000*/  LOP3.LUT R5, R5, R10, RZ, 0x3c, !PT ;  /* 0x0000000a05057212 */ /* 0x000fe200078e3cff */
[----:B------:R0:W-:Y:S02]  /*b010*/  UTMALDG.3D [UR8], [UR4], desc[UR6] ;  /* 0x00000608040075b4 */ /* 0x0001e40008011000 */
[----:B0-----:R-:W-:Y:S01]  /*b020*/  UMOV UR8, UR15 ;  /* 0x0000000f00087c82 */ /* 0x001fe20008000000 */
[----:B------:R-:W-:-:S02]  /*b030*/  UMOV UR11, UR19 ;  /* 0x00000013000b7c82 */ /* 0x000fc40008000000 */
[----:B------:R0:W-:Y:S02]  /*b040*/  UTMALDG.3D [UR8], [UR24], desc[UR6] ;  /* 0x00000608180075b4 */ /* 0x0001e40008011000 */
[----:B0-----:R-:W-:Y:S05]  /*b050*/  @P4 BRA `(.L_x_242) ;  /* 0xfffffffc00484947 */ /* 0x001fea000383ffff */
.L_x_238:
[----:B------:R-:W-:Y:S05]  /*b060*/  BSYNC B1 ;  /* 0x0000000000017941 */ /* 0x000fea0003800000 */
.L_x_237:
[----:B------:R-:W-:Y:S01]  /*b070*/  LOP3.LUT P5, RZ, R14, 0xff, RZ, 0xc0, !PT ;  /* 0x000000ff0eff7812 */ /* 0x000fe200078ac0ff */
[----:B------:R-:W-:Y:S01]  /*b080*/  VIADD R6, R15, UR13 ;  /* 0x0000000d0f067c36 */ /* 0x000fe20008000000 */
[----:B------:R-:W-:Y:S01]  /*b090*/  ULDC.64 UR4, c[0x0][0x650] ;  /* 0x0001940000047ab9 */ /* 0x000fe20000000a00 */
[----:B------:R-:W-:Y:S01]  /*b0a0*/  IMAD.U32 R11, RZ, RZ, UR13 ;  /* 0x0000000dff0b7e24 */ /* 0x000fe2000f8e00ff */
[----:B------:R-:W-:Y:S01]  /*b0b0*/  UISETP.GE.U32.AND UP0, UPT, UR13, 0xe, UPT ;  /* 0x0000000e0d00788c */ /* 0x000fe2000bf06070 */
[----:B------:R-:W-:Y:S01]  /*b0c0*/  BSSY B1, `(.L_x_243) ;  /* 0x000006c000017945 */ /* 0x000fe20003800000 */
[----:B------:R-:W-:Y:S02]  /*b0d0*/  SHF.R.U32.HI R4, RZ, 0x1, R6 ;  /* 0x00000001ff047819 */ /* 0x000fe40000011606 */
[----:B------:R-:W-:Y:S02]  /*b0e0*/  ISETP.GT.U32.AND P1, PT, R6, 0xd, PT ;  /* 0x0000000d0600780c */ /* 0x000fe40003f24070 */
[----:B------:R-:W-:-:S02]  /*b0f0*/  PLOP3.LUT P4, PT, PT, PT, UP0, 0x80, 0x0 ;  /* 0x000000000000781c */ /* 0x000fc40003f8f008 */
[----:B------:R-:W-:Y:S01]  /*b100*/  ISETP.LT.U32.AND P1, PT, R11, 0xe, P1 ;  /* 0x0000000e0b00780c */ /* 0x000fe20000f21070 */
[----:B------:R-:W0:Y:S01]  /*b110*/  @P5 S2R R10, SR_CgaCtaId ;  /* 0x00000000000a5919 */ /* 0x000e220000008800 */
[----:B------:R-:W-:Y:S02]  /*b120*/  @P5 MOV R5, 0x400 ;  /* 0x0000040000055802 */ /* 0x000fe40000000f00 */
[----:B------:R-:W-:Y:S02]  /*b130*/  PRMT R14, RZ, 0x7610, R14 ;  /* 0x00007610ff0e7816 */ /* 0x000fe4000000000e */
[----:B0-----:R-:W-:Y:S01]  /*b140*/  @P5 LEA R10, R10, R5, 0x18 ;  /* 0x000000050a0a5211 */ /* 0x001fe200078ec0ff */
[----:B------:R-:W-:-:S03]  /*b150*/  IMAD.WIDE.U32 R4, R4, -0x6db6db6d, RZ ;  /* 0x9249249304047825 */ /* 0x000fc600078e00ff */
[----:B------:R0:W-:Y:S01]  /*b160*/  @P5 SYNCS.ARRIVE.TRANS64.A1T0 RZ, [R10+URZ+0x118], RZ ;  /* 0x000118ff0aff59a7 */ /* 0x0001e2000810003f */
[----:B------:R-:W-:Y:S01]  /*b170*/  IADD3 R2, P5, R2, R8, RZ ;  /* 0x0000000802027210 */ /* 0x000fe20007fbe0ff */
[----:B------:R-:W-:Y:S01]  /*b180*/  IMAD.MOV.U32 R4, RZ, RZ, -0x1 ;  /* 0xffffffffff047424 */ /* 0x000fe200078e00ff */
[----:B------:R-:W-:Y:S02]  /*b190*/  SHF.R.U32.HI R11, RZ, 0x2, R5 ;  /* 0x00000002ff0b7819 */ /* 0x000fe40000011605 */
[----:B------:R-:W-:Y:S01]  /*b1a0*/  SEL R5, RZ, 0x1, !P1 ;  /* 0x00000001ff057807 */ /* 0x000fe20004800000 */
[----:B------:R-:W-:Y:S01]  /*b1b0*/  IMAD.X R3, R3, 0x1, R0, P5 ;  /* 0x0000000103037824 */ /* 0x000fe200028e0600 */
[----:B------:R-:W-:Y:S01]  /*b1c0*/  ISETP.GE.U32.AND P1, PT, R2, UR4, PT ;  /* 0x0000000402007c0c */ /* 0x000fe2000bf26070 */
[----:B------:R-:W-:Y:S01]  /*b1d0*/  IMAD R15, R11, -0xe, R6 ;  /* 0xfffffff20b0f7824 */ /* 0x000fe200078e0206 */
[----:B------:R-:W-:Y:S01]  /*b1e0*/  LOP3.LUT R12, R12, R5, RZ, 0x3c, !PT ;  /* 0x000000050c0c7212 */ /* 0x000fe200078e3cff */
[----:B------:R-:W-:Y:S01]  /*b1f0*/  IMAD.MOV.U32 R6, RZ, RZ, -0x1 ;  /* 0xffffffffff067424 */ /* 0x000fe200078e00ff */
[----:B------:R-:W-:Y:S01]  /*b200*/  ISETP.GE.U32.AND.EX P1, PT, R3, UR5, PT, P1 ;  /* 0x0000000503007c0c */ /* 0x000fe2000bf26110 */
[----:B------:R-:W-:Y:S01]  /*b210*/  IMAD.MOV.U32 R5, RZ, RZ, -0x1 ;  /* 0xffffffffff057424 */ /* 0x000fe200078e00ff */
[----:B------:R-:W-:-:S02]  /*b220*/  @P4 LOP3.LUT R12, R12, 0x1, R11, 0x78, !PT ;  /* 0x000000010c0c4812 */ /* 0x000fc400078e780b */
[----:B0-----:R-:W-:-:S09]  /*b230*/  PRMT R10, RZ, 0x7610, R10 ;  /* 0x00007610ff0a7816 */ /* 0x001fd2000000000a */
[----:B------:R-:W-:Y:S05]  /*b240*/  @P1 BRA `(.L_x_244) ;  /* 0x00000004004c1947 */ /* 0x000fea0003800000 */
[----:B------:R-:W0:Y:S01]  /*b250*/  S2R R17, SR_CTAID.X ;  /* 0x0000000000117919 */ /* 0x000e220000002500 */
[----:B------:R-:W-:Y:S01]  /*b260*/  ULDC.64 UR4, c[0x0][0x628] ;  /* 0x00018a0000047ab9 */ /* 0x000fe20000000a00 */
[----:B------:R-:W1:Y:S01]  /*b270*/  LDC R18, c[0x0][0x144] ;  /* 0x00005100ff127b82 */ /* 0x000e620000000800 */
[----:B------:R-:W-:Y:S01]  /*b280*/  ISETP.NE.U32.AND P1, PT, RZ, UR4, PT ;  /* 0x00000004ff007c0c */ /* 0x000fe2000bf25070 */
[----:B------:R-:W2:Y:S01]  /*b290*/  S2R R6, SR_CTAID.Y ;  /* 0x0000000000067919 */ /* 0x000ea20000002600 */
[----:B------:R-:W-:Y:S01]  /*b2a0*/  ULDC UR6, c[0x0][0x150] ;  /* 0x0000540000067ab9 */ /* 0x000fe20000000800 */
[----:B------:R-:W-:Y:S01]  /*b2b0*/  ULDC UR7, c[0x0][0x630] ;  /* 0x00018c0000077ab9 */ /* 0x000fe20000000800 */
[----:B------:R-:W-:Y:S01]  /*b2c0*/  ISETP.NE.AND.EX P1, PT, RZ, UR5, PT, P1 ;  /* 0x00000005ff007c0c */ /* 0x000fe2000bf25310 */
[----:B------:R-:W-:Y:S01]  /*b2d0*/  IMAD.MOV.U32 R4, RZ, RZ, R2 ;  /* 0x000000ffff047224 */ /* 0x000fe200078e0002 */
[----:B0-----:R-:W-:-:S05]  /*b2e0*/  I2FP.F32.U32 R5, R17 ;  /* 0x0000001100057245 */ /* 0x001fca0000201000 */
[----:B------:R-:W-:Y:S01]  /*b2f0*/  FMUL R20, R5, UR6 ;  /* 0x0000000605147c20 */ /* 0x000fe20008400000 */
[----:B------:R-:W-:-:S05]  /*b300*/  IMAD.MOV.U32 R5, RZ, RZ, R3 ;  /* 0x000000ffff057224 */ /* 0x000fca00078e0003 */
[----:B--2---:R-:W-:Y:S05]  /*b310*/  @!P1 BRA `(.L_x_245) ;  /* 0x0000000000289947 */ /* 0x004fea0003800000 */
[----:B------:R-:W-:Y:S02]  /*b320*/  ULDC UR6, c[0x0][0x634] ;  /* 0x00018d0000067ab9 */ /* 0x000fe40000000800 */
[----:B------:R-:W-:-:S05]  /*b330*/  IADD3 R5, P1, R2, UR6, RZ ;  /* 0x0000000602057c10 */ /* 0x000fca000ff3e0ff */
[----:B------:R-:W-:-:S04]  /*b340*/  IMAD.X R19, RZ, RZ, R3, P1 ;  /* 0x000000ffff137224 */ /* 0x000fc800008e0603 */
[----:B------:R-:W-:-:S04]  /*b350*/  IMAD.WIDE.U32 R10, R19, UR4, RZ ;  /* 0x00000004130a7c25 */ /* 0x000fc8000f8e00ff */
[----:B------:R-:W-:-:S04]  /*b360*/  IMAD.WIDE.U32 R10, P1, R5, UR5, R10 ;  /* 0x00000005050a7c25 */ /* 0x000fc8000f82000a */
[----:B------:R-:W-:-:S04]  /*b370*/  IMAD.WIDE.U32 R4, R5, UR4, RZ ;  /* 0x0000000405047c25 */ /* 0x000fc8000f8e00ff */
[----:B------:R-:W-:Y:S01]  /*b380*/  IMAD.MOV.U32 R4, RZ, RZ, R11 ;  /* 0x000000ffff047224 */ /* 0x000fe200078e000b */
[----:B------:R-:W-:Y:S01]  /*b390*/  IADD3 RZ, P4, R5, R10, RZ ;  /* 0x0000000a05ff7210 */ /* 0x000fe20007f9e0ff */
[----:B------:R-:W-:-:S04]  /*b3a0*/  IMAD.X R5, RZ, RZ, RZ, P1 ;  /* 0x000000ffff057224 */ /* 0x000fc800008e06ff */
[----:B------:R-:W-:-:S08]  /*b3b0*/  IMAD.WIDE.U32.X R4, R19, UR5, R4, P4 ;  /* 0x0000000513047c25 */ /* 0x000fd0000a0e0404 */
.L_x_245:
[--C-:B------:R-:W-:Y:S01]  /*b3c0*/  SHF.R.U64 R16, R4, UR7, R5.reuse ;  /* 0x0000000704107c19 */ /* 0x100fe20008001205 */
[----:B------:R-:W0:Y:S01]  /*b3d0*/  F2I.U32.TRUNC.NTZ R20, R20 ;  /* 0x0000001400147305 */ /* 0x000e22000020f000 */
[----:B------:R-:W-:Y:S01]  /*b3e0*/  SHF.R.U32.HI R4, RZ, UR7, R5 ;  /* 0x00000007ff047c19 */ /* 0x000fe20008011605 */
[----:B------:R-:W-:Y:S01]  /*b3f0*/  ULDC.64 UR4, c[0x0][0x620] ;  /* 0x0001880000047ab9 */ /* 0x000fe20000000a00 */
[----:B------:R-:W-:Y:S01]  /*b400*/  IADD3 R11, P1, RZ, -R16, RZ ;  /* 0x80000010ff0b7210 */ /* 0x000fe20007f3e0ff */
[----:B------:R-:W-:Y:S01]  /*b410*/  ULDC.64 UR6, c[0x0][0x640] ;  /* 0x0001900000067ab9 */ /* 0x000fe20000000a00 */
[----:B------:R-:W2:Y:S03]  /*b420*/  LDC R21, c[0x0][0x148] ;  /* 0x00005200ff157b82 */ /* 0x000ea60000000800 */
[----:B------:R-:W-:Y:S01]  /*b430*/  IMAD.X R4, RZ, RZ, ~R4, P1 ;  /* 0x000000ffff047224 */ /* 0x000fe200008e0e04 */
[----:B------:R-:W-:-:S03]  /*b440*/  ISETP.NE.U32.AND P1, PT, RZ, UR6, PT ;  /* 0x00000006ff007c0c */ /* 0x000fc6000bf25070 */
[----:B------:R-:W-:Y:S01]  /*b450*/  IMAD R10, R4, UR4, RZ ;  /* 0x00000004040a7c24 */ /* 0x000fe2000f8e02ff */
[----:B------:R-:W-:Y:S01]  /*b460*/  ISETP.NE.AND.EX P1, PT, RZ, UR7, PT, P1 ;  /* 0x00000007ff007c0c */ /* 0x000fe2000bf25310 */
[----:B------:R-:W-:Y:S01]  /*b470*/  IMAD.WIDE.U32 R4, R11, UR4, R2 ;  /* 0x000000040b047c25 */ /* 0x000fe2000f8e0002 */
[----:B------:R-:W-:-:S03]  /*b480*/  ULDC UR4, c[0x0][0x618] ;  /* 0x0001860000047ab9 */ /* 0x000fc60000000800 */
[----:B------:R-:W-:Y:S01]  /*b490*/  IMAD R11, R11, UR5, R10 ;  /* 0x000000050b0b7c24 */ /* 0x000fe2000f8e020a */
[----:B------:R-:W-:Y:S01]  /*b4a0*/  ULDC UR5, c[0x0][0x154] ;  /* 0x0000550000057ab9 */ /* 0x000fe20000000800 */
[----:B0-----:R-:W-:Y:S02]  /*b4b0*/  IMAD.MOV R10, RZ, RZ, -R20 ;  /* 0x000000ffff0a7224 */ /* 0x001fe400078e0a14 */
[----:B------:R-:W-:Y:S02]  /*b4c0*/  IMAD.IADD R5, R5, 0x1, R11 ;  /* 0x0000000105057824 */ /* 0x000fe400078e020b */
[----:B-1----:R-:W-:Y:S01]  /*b4d0*/  IMAD R17, R18, R10, R17 ;  /* 0x0000000a12117224 */ /* 0x002fe200078e0211 */
[----:B------:R-:W-:Y:S02]  /*b4e0*/  I2FP.F32.U32 R10, R6 ;  /* 0x00000006000a7245 */ /* 0x000fe40000201000 */
[--C-:B------:R-:W-:Y:S02]  /*b4f0*/  SHF.R.U64 R18, R4, UR4, R5.reuse ;  /* 0x0000000404127c19 */ /* 0x100fe40008001205 */
[----:B------:R-:W-:Y:S01]  /*b500*/  SHF.R.U32.HI R5, RZ, UR4, R5 ;  /* 0x00000004ff057c19 */ /* 0x000fe20008011605 */
[----:B------:R-:W-:Y:S01]  /*b510*/  FMUL R10, R10, UR5 ;  /* 0x000000050a0a7c20 */ /* 0x000fe20008400000 */
[----:B------:R-:W-:-:S02]  /*b520*/  ULDC UR4, c[0x0][0x608] ;  /* 0x0001820000047ab9 */ /* 0x000fc40000000800 */
[--C-:B------:R-:W-:Y:S01]  /*b530*/  SHF.R.U64 R20, R18, UR4, R5.reuse ;  /* 0x0000000412147c19 */ /* 0x100fe20008001205 */
[----:B------:R0:W1:Y:S01]  /*b540*/  F2I.U32.TRUNC.NTZ R22, R10 ;  /* 0x0000000a00167305 */ /* 0x000062000020f000 */
[----:B------:R-:W-:Y:S01]  /*b550*/  SHF.R.U32.HI R5, RZ, UR4, R5 ;  /* 0x00000004ff057c19 */ /* 0x000fe20008011605 */
[----:B------:R-:W-:-:S03]  /*b560*/  ULDC UR4, c[0x0][0x658] ;  /* 0x0001960000047ab9 */ /* 0x000fc60000000800 */
[--C-:B------:R-:W-:Y:S02]  /*b570*/  SHF.R.U64 R19, R20, UR4, R5.reuse ;  /* 0x0000000414137c19 */ /* 0x100fe40008001205 */
[----:B------:R-:W-:-:S03]  /*b580*/  SHF.R.U32.HI R23, RZ, UR4, R5 ;  /* 0x00000004ff177c19 */ /* 0x000fc60008011605 */
[----:B------:R-:W-:Y:S02]  /*b590*/  IMAD.MOV.U32 R4, RZ, RZ, R19 ;  /* 0x000000ffff047224 */ /* 0x000fe400078e0013 */
[----:B------:R-:W-:Y:S01]  /*b5a0*/  IMAD.MOV.U32 R5, RZ, RZ, R23 ;  /* 0x000000ffff057224 */ /* 0x000fe200078e0017 */
[----:B0-----:R-:W-:Y:S06]  /*b5b0*/  @!P1 BRA `(.L_x_246) ;  /* 0x0000000000289947 */ /* 0x001fec0003800000 */
        /* <DEDUP_REMOVED lines=10> */
.L_x_246:
[----:B------:R-:W-:Y:S01]  /*b660*/  ULDC UR4, c[0x0][0x648] ;  /* 0x0001920000047ab9 */ /* 0x000fe20000000800 */
[----:B-1----:R-:W-:Y:S01]  /*b670*/  IMAD.MOV R22, RZ, RZ, -R22 ;  /* 0x000000ffff167224 */ /* 0x002fe200078e0a16 */
[----:B------:R-:W-:Y:S01]  /*b680*/  SHF.R.U64 R5, R4, UR4, R5 ;  /* 0x0000000404057c19 */ /* 0x000fe20008001205 */
[----:B------:R-:W-:Y:S01]  /*b690*/  ULDC UR4, c[0x0][0x638] ;  /* 0x00018e0000047ab9 */ /* 0x000fe20000000800 */
[----:B------:R-:W-:Y:S01]  /*b6a0*/  LOP3.LUT R4, R20, UR17, RZ, 0xc0, !PT ;  /* 0x0000001114047c12 */ /* 0x000fe2000f8ec0ff */
[----:B--2---:R-:W-:Y:S01]  /*b6b0*/  @P2 IMAD R17, R21, R22, R6 ;  /* 0x0000001615112224 */ /* 0x004fe200078e0206 */
[----:B------:R-:W-:Y:S01]  /*b6c0*/  LOP3.LUT R18, R18, UR16, RZ, 0xc0, !PT ;  /* 0x0000001012127c12 */ /* 0x000fe2000f8ec0ff */
[----:B------:R-:W-:Y:S01]  /*b6d0*/  IMAD.MOV R6, RZ, RZ, -R5 ;  /* 0x000000ffff067224 */ /* 0x000fe200078e0a05 */
[----:B------:R-:W-:Y:S01]  /*b6e0*/  ULDC UR5, c[0x0][0x610] ;  /* 0x0001840000057ab9 */ /* 0x000fe20000000800 */
[----:B------:R-:W-:Y:S02]  /*b6f0*/  IMAD R4, R5, UR18, R4 ;  /* 0x0000001205047c24 */ /* 0x000fe4000f8e0204 */
[----:B------:R-:W-:Y:S01]  /*b700*/  IMAD R19, R6, UR4, R19 ;  /* 0x0000000406137c24 */ /* 0x000fe2000f8e0213 */
[----:B------:R-:W-:Y:S01]  /*b710*/  ULDC UR4, c[0x0][0x600] ;  /* 0x0001800000047ab9 */ /* 0x000fe20000000800 */
[----:B------:R-:W-:-:S02]  /*b720*/  IMAD R17, R4, UR5, R17 ;  /* 0x0000000504117c24 */ /* 0x000fc4000f8e0211 */
[----:B------:R-:W-:Y:S02]  /*b730*/  IMAD R6, R19, UR4, R18 ;  /* 0x0000000413067c24 */ /* 0x000fe4000f8e0212 */
[----:B------:R-:W-:Y:S02]  /*b740*/  IMAD.MOV.U32 R10, RZ, RZ, 0x1 ;  /* 0x00000001ff0a7424 */ /* 0x000fe400078e00ff */
[----:B------:R-:W-:Y:S01]  /*b750*/  IMAD.MOV.U32 R4, RZ, RZ, R16 ;  /* 0x000000ffff047224 */ /* 0x000fe200078e0010 */
[----:B------:R-:W-:Y:S02]  /*b760*/  SEL R5, R6, R17, !P2 ;  /* 0x0000001106057207 */ /* 0x000fe40005000000 */
[----:B------:R-:W-:-:S07]  /*b770*/  SEL R6, R17, R6, !P2 ;  /* 0x0000000611067207 */ /* 0x000fce0005000000 */
.L_x_244:
[----:B------:R-:W-:Y:S05]  /*b780*/  BSYNC B1 ;  /* 0x0000000000017941 */ /* 0x000fea0003800000 */
.L_x_243:
[----:B------:R-:W-:-:S13]  /*b790*/  LOP3.LUT P1, RZ, R10, 0xff, RZ, 0xc0, !PT ;  /* 0x000000ff0aff7812 */ /* 0x000fda000782c0ff */
[----:B------:R-:W-:Y:S05]  /*b7a0*/  @P1 BRA `(.L_x_247) ;  /* 0xfffffff400401947 */ /* 0x000fea000383ffff */
[----:B------:R-:W-:Y:S05]  /*b7b0*/  BSYNC B0 ;  /* 0x0000000000007941 */ /* 0x000fea0003800000 */
.L_x_235:
[----:B------:R-:W-:-:S03]  /*b7c0*/  UMOV UR4, 0xffffffff ;  /* 0xffffffff00047882 */ /* 0x000fc60000000000 */
[----:B------:R-:W-:Y:S05]  /*b7d0*/  BRA.DIV UR4, `(.L_x_248) ;  /* 0x0000000a04b47947 */ /* 0x000fea000b800000 */
[----:B------:R-:W-:-:S13]  /*b7e0*/  ELECT P0, URZ, PT ;  /* 0x00000000003f782f */ /* 0x000fda0003800000 */
.L_x_274:
[----:B------:R-:W-:Y:S04]  /*b7f0*/  BSSY B0, `(.L_x_249) ;  /* 0x0000085000007945 */ /* 0x000fe80003800000 */
[----:B------:R-:W-:Y:S05]  /*b800*/  @!P0 BRA `(.L_x_250) ;  /* 0x00000008000c8947 */ /* 0x000fea0003800000 */
[----:B------:R-:W-:-:S04]  /*b810*/  LOP3.LUT R7, R7, 0x2, RZ, 0xfc, !PT ;  /* 0x0000000207077812 */ /* 0x000fc800078efcff */
[----:B------:R-:W-:-:S13]  /*b820*/  ISETP.NE.AND P0, PT, R7, 0x3, PT ;  /* 0x000000030700780c */ /* 0x000fda0003f05270 */
[----:B------:R-:W-:Y:S05]  /*b830*/  @!P0 BRA `(.L_x_251) ;  /* 0x0000000000048947 */ /* 0x000fea0003800000 */
[----:B------:R-:W-:Y:S01]  /*b840*/  BPT.TRAP 0x1 ;  /* 0x000000040000795c */ /* 0x000fe20000300000 */
.L_x_251:
[----:B------:R-:W0:Y:S01]  /*b850*/  S2R R3, SR_CgaCtaId ;  /* 0x0000000000037919 */ /* 0x000e220000008800 */
[----:B------:R-:W-:Y:S02]  /*b860*/  MOV R0, 0x400 ;  /* 0x0000040000007802 */ /* 0x000fe40000000f00 */
[----:B------:R-:W-:Y:S02]  /*b870*/  SHF.L.U32 R2, R12, 0x1f, RZ ;  /* 0x0000001f0c027819 */ /* 0x000fe400000006ff */
[----:B0-----:R-:W-:-:S05]  /*b880*/  LEA R0, R3, R0, 0x18 ;  /* 0x0000000003007211 */ /* 0x001fca00078ec0ff */
[----:B------:R-:W-:-:S04]  /*b890*/  VIADD R0, R0, 0x70 ;  /* 0x0000007000007836 */ /* 0x000fc80000000000 */
[C---:B------:R-:W-:Y:S02]  /*b8a0*/  IMAD R5, R15.reuse, 0x8, R0 ;  /* 0x000000080f057824 */ /* 0x040fe400078e0200 */
[----:B------:R-:W-:Y:S02]  /*b8b0*/  VIADD R15, R15, 0x1 ;  /* 0x000000010f0f7836 */ /* 0x000fe40000000000 */
[----:B------:R-:W0:Y:S03]  /*b8c0*/  SYNCS.PHASECHK.TRANS64.TRYWAIT P0, [R5+URZ], R2 ;  /* 0x00000002050075a7 */ /* 0x000e26000800017f */
[----:B------:R-:W-:-:S04]  /*b8d0*/  ISETP.NE.AND P1, PT, R15, 0xe, PT ;  /* 0x0000000e0f00780c */ /* 0x000fc80003f25270 */
[----:B------:R-:W-:Y:S02]  /*b8e0*/  SEL R3, RZ, 0x1, P1 ;  /* 0x00000001ff037807 */ /* 0x000fe40000800000 */
[----:B------:R-:W-:Y:S02]  /*b8f0*/  SEL R15, R15, RZ, P1 ;  /* 0x000000ff0f0f7207 */ /* 0x000fe40000800000 */
[----:B------:R-:W-:-:S03]  /*b900*/  LOP3.LUT R12, R12, R3, RZ, 0x3c, !PT ;  /* 0x000000030c0c7212 */ /* 0x000fc600078e3cff */
[----:B------:R-:W-:Y:S01]  /*b910*/  IMAD R7, R15, 0x8, R0 ;  /* 0x000000080f077824 */ /* 0x000fe200078e0200 */
[----:B------:R-:W-:Y:S01]  /*b920*/  SHF.L.U32 R4, R12, 0x1f, RZ ;  /* 0x0000001f0c047819 */ /* 0x000fe200000006ff */
[----:B0-----:R-:W-:Y:S06]  /*b930*/  @!P0 BRA `(.L_x_252) ;  /* 0x0000000800808947 */ /* 0x001fec0003800000 */
.L_x_275:
[----:B------:R-:W1:Y:S01]  /*b940*/  SYNCS.PHASECHK.TRANS64.TRYWAIT P0, [R7+URZ], R4 ;  /* 0x00000004070075a7 */ /* 0x000e62000800017f */
[----:B0-----:R-:W-:-:S05]  /*b950*/  VIADD R2, R15, 0x1 ;  /* 0x000000010f027836 */ /* 0x001fca0000000000 */
[----:B------:R-:W-:-:S04]  /*b960*/  ISETP.NE.AND P1, PT, R2, 0xe, PT ;  /* 0x0000000e0200780c */ /* 0x000fc80003f25270 */
[----:B------:R-:W-:Y:S02]  /*b970*/  SEL R3, RZ, 0x1, P1 ;  /* 0x00000001ff037807 */ /* 0x000fe40000800000 */
[----:B------:R-:W-:Y:S02]  /*b980*/  SEL R9, R2, RZ, P1 ;  /* 0x000000ff02097207 */ /* 0x000fe40000800000 */
[----:B------:R-:W-:-:S03]  /*b990*/  LOP3.LUT R12, R12, R3, RZ, 0x3c, !PT ;  /* 0x000000030c0c7212 */ /* 0x000fc600078e3cff */
[----:B------:R-:W-:Y:S01]  /*b9a0*/  IMAD R6, R9, 0x8, R0 ;  /* 0x0000000809067824 */ /* 0x000fe200078e0200 */
[----:B------:R-:W-:Y:S01]  /*b9b0*/  SHF.L.U32 R5, R12, 0x1f, RZ ;  /* 0x0000001f0c057819 */ /* 0x000fe200000006ff */
[----:B-1----:R-:W-:Y:S06]  /*b9c0*/  @!P0 BRA `(.L_x_253) ;  /* 0x0000000800708947 */ /* 0x002fec0003800000 */
.L_x_276:
[----:B------:R-:W1:Y:S01]  /*b9d0*/  SYNCS.PHASECHK.TRANS64.TRYWAIT P0, [R6+URZ], R5 ;  /* 0x00000005060075a7 */ /* 0x000e62000800017f */
[----:B------:R-:W-:-:S05]  /*b9e0*/  VIADD R2, R9, 0x1 ;  /* 0x0000000109027836 */ /* 0x000fca0000000000 */
[----:B------:R-:W-:-:S04]  /*b9f0*/  ISETP.NE.AND P1, PT, R2, 0xe, PT ;  /* 0x0000000e0200780c */ /* 0x000fc80003f25270 */
[----:B------:R-:W-:Y:S02]  /*ba00*/  SEL R3, RZ, 0x1, P1 ;  /* 0x00000001ff037807 */ /* 0x000fe40000800000 */
[----:B0-----:R-:W-:Y:S02]  /*ba10*/  SEL R7, R2, RZ, P1 ;  /* 0x000000ff02077207 */ /* 0x001fe40000800000 */
[----:B------:R-:W-:-:S03]  /*ba20*/  LOP3.LUT R12, R12, R3, RZ, 0x3c, !PT ;  /* 0x000000030c0c7212 */ /* 0x000fc600078e3cff */
[----:B------:R-:W-:Y:S01]  /*ba30*/  IMAD R9, R7, 0x8, R0 ;  /* 0x0000000807097824 */ /* 0x000fe200078e0200 */
[----:B------:R-:W-:Y:S01]  /*ba40*/  SHF.L.U32 R4, R12, 0x1f, RZ ;  /* 0x0000001f0c047819 */ /* 0x000fe200000006ff */
[----:B-1----:R-:W-:Y:S06]  /*ba50*/  @!P0 BRA `(.L_x_254) ;  /* 0x0000000800608947 */ /* 0x002fec0003800000 */
.L_x_277:
[----:B------:R-:W1:Y:S01]  /*ba60*/  SYNCS.PHASECHK.TRANS64.TRYWAIT P0, [R9+URZ], R4 ;  /* 0x00000004090075a7 */ /* 0x000e62000800017f */
[----:B------:R-:W-:-:S05]  /*ba70*/  VIADD R2, R7, 0x1 ;  /* 0x0000000107027836 */ /* 0x000fca0000000000 */
[----:B------:R-:W-:-:S04]  /*ba80*/  ISETP.NE.AND P1, PT, R2, 0xe, PT ;  /* 0x0000000e0200780c */ /* 0x000fc80003f25270 */
[----:B------:R-:W-:Y:S02]  /*ba90*/  SEL R3, RZ, 0x1, P1 ;  /* 0x00000001ff037807 */ /* 0x000fe40000800000 */
[----:B------:R-:W-:Y:S02]  /*baa0*/  SEL R7, R2, RZ, P1 ;  /* 0x000000ff02077207 */ /* 0x000fe40000800000 */
[----:B------:R-:W-:-:S03]  /*bab0*/  LOP3.LUT R12, R12, R3, RZ, 0x3c, !PT ;  /* 0x000000030c0c7212 */ /* 0x000fc600078e3cff */
[----:B0-----:R-:W-:Y:S01]  /*bac0*/  IMAD R6, R7, 0x8, R0 ;  /* 0x0000000807067824 */ /* 0x001fe200078e0200 */
[----:B------:R-:W-:Y:S01]  /*bad0*/  SHF.L.U32 R5, R12, 0x1f, RZ ;  /* 0x0000001f0c057819 */ /* 0x000fe200000006ff */
[----:B-1----:R-:W-:Y:S06]  /*bae0*/  @!P0 BRA `(.L_x_255) ;  /* 0x0000000800508947 */ /* 0x002fec0003800000 */
.L_x_278:
        /* <DEDUP_REMOVED lines=9> */
.L_x_279:
        /* <DEDUP_REMOVED lines=9> */
.L_x_280:
        /* <DEDUP_REMOVED lines=9> */
.L_x_281:
        /* <DEDUP_REMOVED lines=9> */
.L_x_282:
        /* <DEDUP_REMOVED lines=9> */
.L_x_283:
        /* <DEDUP_REMOVED lines=9> */
.L_x_284:
        /* <DEDUP_REMOVED lines=9> */
.L_x_285:
        /* <DEDUP_REMOVED lines=9> */
.L_x_286:
[----:B------:R-:W1:Y:S01]  /*bf70*/  SYNCS.PHASECHK.TRANS64.TRYWAIT P0, [R6+URZ], R5 ;  /* 0x00000005060075a7 */ /* 0x000e62000800017f */
[----:B------:R-:W-:-:S05]  /*bf80*/  VIADD R2, R7, 0x1 ;  /* 0x0000000107027836 */ /* 0x000fca0000000000 */
[----:B------:R-:W-:-:S04]  /*bf90*/  ISETP.NE.AND P1, PT, R2, 0xe, PT ;  /* 0x0000000e0200780c */ /* 0x000fc80003f25270 */
[----:B0-----:R-:W-:Y:S02]  /*bfa0*/  SEL R4, RZ, 0x1, P1 ;  /* 0x00000001ff047807 */ /* 0x001fe40000800000 */
[----:B------:R-:W-:Y:S02]  /*bfb0*/  SEL R3, R2, RZ, P1 ;  /* 0x000000ff02037207 */ /* 0x000fe40000800000 */
[----:B------:R-:W-:Y:S01]  /*bfc0*/  LOP3.LUT R4, R11, R4, RZ, 0x3c, !PT ;  /* 0x000000040b047212 */ /* 0x000fe200078e3cff */
[----:B-1----:R-:W-:Y:S06]  /*bfd0*/  @!P0 BRA `(.L_x_264) ;  /* 0x0000000400c88947 */ /* 0x002fec0003800000 */
.L_x_287:
[----:B------:R-:W-:Y:S01]  /*bfe0*/  IMAD R3, R3, 0x8, R0 ;  /* 0x0000000803037824 */ /* 0x000fe200078e0200 */
[----:B------:R-:W-:-:S07]  /*bff0*/  SHF.L.U32 R0, R4, 0x1f, RZ ;  /* 0x0000001f04007819 */ /* 0x000fce00000006ff */
.L_x_265:
[----:B-1----:R1:W2:Y:S02]  /*c000*/  SYNCS.PHASECHK.TRANS64.TRYWAIT P0, [R3+URZ], R0 ;  /* 0x00000000030075a7 */ /* 0x0022a4000800017f */
[----:B--2---:R-:W-:Y:S05]  /*c010*/  @!P0 NANOSLEEP.SYNCS 0x989680 ;  /* 0x009896800000895d */ /* 0x004fea0003900000 */
[----:B------:R-:W2:Y:S02]  /*c020*/  @!P0 SYNCS.PHASECHK.TRANS64 P0, [R3+URZ], R0 ;  /* 0x00000000030085a7 */ /* 0x000ea4000800007f */
[----:B--2---:R-:W-:Y:S05]  /*c030*/  @!P0 BRA `(.L_x_265) ;  /* 0xfffffffc00f08947 */ /* 0x004fea000383ffff */
.L_x_250:
[----:B------:R-:W-:Y:S05]  /*c040*/  BSYNC B0 ;  /* 0x0000000000007941 */ /* 0x000fea0003800000 */
.L_x_249:
[----:B------:R-:W-:Y:S05]  /*c050*/  EXIT ;  /* 0x000000000000794d */ /* 0x000fea0003800000 */
.L_x_16:
[----:B0-----:R-:W-:-:S04]  /*c060*/  IMAD.U32 R15, RZ, RZ, UR15 ;  /* 0x0000000fff0f7e24 */ /* 0x001fc8000f8e00ff */
[----:B------:R0:W1:Y:S03]  /*c070*/  SYNCS.PHASECHK.TRANS64.TRYWAIT P0, [R15+URZ+-0x8], R14 ;  /* 0xfffff80e0f0075a7 */ /* 0x000066000800017f */
[----:B-1----:R-:W-:Y:S05]  /*c080*/  @!P0 NANOSLEEP.SYNCS 0x989680 ;  /* 0x009896800000895d */ /* 0x002fea0003900000 */
[----:B------:R-:W1:Y:S02]  /*c090*/  @!P0 SYNCS.PHASECHK.TRANS64 P0, [R15+URZ+-0x8], R14 ;  /* 0xfffff80e0f0085a7 */ /* 0x000e64000800007f */
[----:B-1----:R-:W-:Y:S05]  /*c0a0*/  @!P0 BRA `(.L_x_16) ;  /* 0xfffffffc00ec8947 */ /* 0x002fea000383ffff */
[----:B------:R-:W-:Y:S05]  /*c0b0*/  BRA `(.L_x_266) ;  /* 0xffffff5400447947 */ /* 0x000fea000383ffff */
.L_x_21:
[----:B-1----:R-:W-:-:S04]  /*c0c0*/  IMAD.U32 R15, RZ, RZ, UR6 ;  /* 0x00000006ff0f7e24 */ /* 0x002fc8000f8e00ff */
[----:B------:R1:W2:Y:S03]  /*c0d0*/  SYNCS.PHASECHK.TRANS64.TRYWAIT P0, [R15+URZ], R14 ;  /* 0x0000000e0f0075a7 */ /* 0x0002a6000800017f */
[----:B--2---:R-:W-:Y:S05]  /*c0e0*/  @!P0 NANOSLEEP.SYNCS 0x989680 ;  /* 0x009896800000895d */ /* 0x004fea0003900000 */
[----:B------:R-:W2:Y:S02]  /*c0f0*/  @!P0 SYNCS.PHASECHK.TRANS64 P0, [R15+URZ], R14 ;  /* 0x0000000e0f0085a7 */ /* 0x000ea4000800007f */
[----:B--2---:R-:W-:Y:S05]  /*c100*/  @!P0 BRA `(.L_x_21) ;  /* 0xfffffffc00ec8947 */ /* 0x004fea000383ffff */
[----:B------:R-:W-:Y:S05]  /*c110*/  BRA `(.L_x_20) ;  /* 0xffffff5800ec7947 */ /* 0x000fea000383ffff */
.L_x_27:
[----:B-1----:R-:W-:-:S04]  /*c120*/  IMAD.U32 R16, RZ, RZ, UR9 ;  /* 0x00000009ff107e24 */ /* 0x002fc8000f8e00ff */
[----:B------:R1:W2:Y:S03]  /*c130*/  SYNCS.PHASECHK.TRANS64.TRYWAIT P0, [R16+URZ], R15 ;  /* 0x0000000f100075a7 */ /* 0x0002a6000800017f */
[----:B--2---:R-:W-:Y:S05]  /*c140*/  @!P0 NANOSLEEP.SYNCS 0x989680 ;  /* 0x009896800000895d */ /* 0x004fea0003900000 */
[----:B------:R-:W2:Y:S02]  /*c150*/  @!P0 SYNCS.PHASECHK.TRANS64 P0, [R16+URZ], R15 ;  /* 0x0000000f100085a7 */ /* 0x000ea4000800007f */
[----:B--2---:R-:W-:Y:S05]  /*c160*/  @!P0 BRA `(.L_x_27) ;  /* 0xfffffffc00ec8947 */ /* 0x004fea000383ffff */
[----:B------:R-:W-:Y:S05]  /*c170*/  BRA `(.L_x_26) ;  /* 0xffffff6400e07947 */ /* 0x000fea000383ffff */
.L_x_35:
[----:B0-----:R-:W-:-:S04]  /*c180*/  IMAD.U32 R17, RZ, RZ, UR15 ;  /* 0x0000000fff117e24 */ /* 0x001fc8000f8e00ff */
[----:B------:R0:W1:Y:S03]  /*c190*/  SYNCS.PHASECHK.TRANS64.TRYWAIT P0, [R17+URZ+0x8], R16 ;  /* 0x00000810110075a7 */ /* 0x000066000800017f */
[----:B-1----:R-:W-:Y:S05]  /*c1a0*/  @!P0 NANOSLEEP.SYNCS 0x989680 ;  /* 0x009896800000895d */ /* 0x002fea0003900000 */
[----:B------:R-:W1:Y:S02]  /*c1b0*/  @!P0 SYNCS.PHASECHK.TRANS64 P0, [R17+URZ+0x8], R16 ;  /* 0x00000810110085a7 */ /* 0x000e64000800007f */
[----:B-1----:R-:W-:Y:S05]  /*c1c0*/  @!P0 BRA `(.L_x_35) ;  /* 0xfffffffc00ec8947 */ /* 0x002fea000383ffff */
[----:B------:R-:W-:Y:S05]  /*c1d0*/  BRA `(.L_x_267) ;  /* 0xffffff7800407947 */ /* 0x000fea000383ffff */
.L_x_236:
[----:B------:R-:W-:Y:S01]  /*c1e0*/  BSSY B1, `(.L_x_268) ;  /* 0x0000006000017945 */ /* 0x000fe20003800000 */
[----:B------:R-:W-:-:S07]  /*c1f0*/  IMAD.MOV.U32 R10, RZ, RZ, -0x1 ;  /* 0xffffffffff0a7424 */ /* 0x000fce00078e00ff */
[----:B------:R-:W-:Y:S05]  /*c200*/  WARPSYNC.COLLECTIVE R10, `(.L_x_269) ;  /* 0x000000000a0c7348 */ /* 0x000fea0003c00000 */
[----:B------:R-:W-:Y:S02]  /*c210*/  ELECT P1, UR62, PT ;  /* 0x00000000003e782f */ /* 0x000fe40003820000 */
[----:B------:R-:W-:Y:S01]  /*c220*/  MOV R10, UR62 ;  /* 0x0000003e000a7c02 */ /* 0x000fe20008000f00 */
[----:B------:R-:W-:Y:S10]  /*c230*/  ENDCOLLECTIVE ;  /* 0x000000000000791b */ /* 0x000ff40003800000 */
.L_x_269:
[----:B------:R-:W-:Y:S05]  /*c240*/  BSYNC B1 ;  /* 0x0000000000017941 */ /* 0x000fea0003800000 */
.L_x_268:
[----:B------:R-:W-:Y:S05]  /*c250*/  BRA `(.L_x_270) ;  /* 0xffffffe800a07947 */ /* 0x000fea000383ffff */
.L_x_239:
[----:B-1----:R1:W2:Y:S02]  /*c260*/  SYNCS.PHASECHK.TRANS64.TRYWAIT P1, [R19+URZ+0x70], R10 ;  /* 0x0000700a130075a7 */ /* 0x0022a4000802017f */
[----:B--2---:R-:W-:Y:S05]  /*c270*/  @!P1 NANOSLEEP.SYNCS 0x989680 ;  /* 0x009896800000995d */ /* 0x004fea0003900000 */
[----:B------:R-:W2:Y:S02]  /*c280*/  @!P1 SYNCS.PHASECHK.TRANS64 P1, [R19+URZ+0x70], R10 ;  /* 0x0000700a130095a7 */ /* 0x000ea4000802007f */
[----:B--2---:R-:W-:Y:S05]  /*c290*/  @!P1 BRA `(.L_x_239) ;  /* 0xfffffffc00f09947 */ /* 0x004fea000383ffff */
[----:B------:R-:W-:Y:S05]  /*c2a0*/  BRA `(.L_x_271) ;  /* 0xffffffe800d47947 */ /* 0x000fea000383ffff */
.L_x_248:
[----:B------:R-:W-:Y:S01]  /*c2b0*/  BSSY B0, `(.L_x_272) ;  /* 0x0000006000007945 */ /* 0x000fe20003800000 */
[----:B------:R-:W-:-:S07]  /*c2c0*/  IMAD.MOV.U32 R10, RZ, RZ, -0x1 ;  /* 0xffffffffff0a7424 */ /* 0x000fce00078e00ff */
[----:B------:R-:W-:Y:S05]  /*c2d0*/  WARPSYNC.COLLECTIVE R10, `(.L_x_273) ;  /* 0x000000000a0c7348 */ /* 0x000fea0003c00000 */
[----:B------:R-:W-:Y:S02]  /*c2e0*/  ELECT P1, UR62, PT ;  /* 0x00000000003e782f */ /* 0x000fe40003820000 */
[----:B------:R-:W-:Y:S01]  /*c2f0*/  MOV R10, UR62 ;  /* 0x0000003e000a7c02 */ /* 0x000fe20008000f00 */
[----:B------:R-:W-:Y:S10]  /*c300*/  ENDCOLLECTIVE ;  /* 0x000000000000791b */ /* 0x000ff40003800000 */
.L_x_273:
[----:B------:R-:W-:Y:S05]  /*c310*/  BSYNC B0 ;  /* 0x0000000000007941 */ /* 0x000fea0003800000 */
.L_x_272:
[----:B------:R-:W-:Y:S01]  /*c320*/  PLOP3.LUT P0, PT, P1, PT, PT, 0x80, 0x0 ;  /* 0x000000000000781c */ /* 0x000fe20000f0f070 */
[----:B------:R-:W-:-:S12]  /*c330*/  BRA `(.L_x_274) ;  /* 0xfffffff4002c7947 */ /* 0x000fd8000383ffff */
.L_x_252:
[----:B0-----:R0:W1:Y:S02]  /*c340*/  SYNCS.PHASECHK.TRANS64.TRYWAIT P0, [R5+URZ], R2 ;  /* 0x00000002050075a7 */ /* 0x001064000800017f */
[----:B-1----:R-:W-:Y:S05]  /*c350*/  @!P0 NANOSLEEP.SYNCS 0x989680 ;  /* 0x009896800000895d */ /* 0x002fea0003900000 */
[----:B------:R-:W1:Y:S02]  /*c360*/  @!P0 SYNCS.PHASECHK.TRANS64 P0, [R5+URZ], R2 ;  /* 0x00000002050085a7 */ /* 0x000e64000800007f */
[----:B-1----:R-:W-:Y:S05]  /*c370*/  @!P0 BRA `(.L_x_252) ;  /* 0xfffffffc00f08947 */ /* 0x002fea000383ffff */
[----:B------:R-:W-:Y:S05]  /*c380*/  BRA `(.L_x_275) ;  /* 0xfffffff4006c7947 */ /* 0x000fea000383ffff */
.L_x_253:
[----:B0-----:R0:W1:Y:S02]  /*c390*/  SYNCS.PHASECHK.TRANS64.TRYWAIT P0, [R7+URZ], R4 ;  /* 0x00000004070075a7 */ /* 0x001064000800017f */
[----:B-1----:R-:W-:Y:S05]  /*c3a0*/  @!P0 NANOSLEEP.SYNCS 0x989680 ;  /* 0x009896800000895d */ /* 0x002fea0003900000 */
[----:B------:R-:W1:Y:S02]  /*c3b0*/  @!P0 SYNCS.PHASECHK.TRANS64 P0, [R7+URZ], R4 ;  /* 0x00000004070085a7 */ /* 0x000e64000800007f */
[----:B-1----:R-:W-:Y:S05]  /*c3c0*/  @!P0 BRA `(.L_x_253) ;  /* 0xfffffffc00f08947 */ /* 0x002fea000383ffff */
[----:B------:R-:W-:Y:S05]  /*c3d0*/  BRA `(.L_x_276) ;  /* 0xfffffff4007c7947 */ /* 0x000fea000383ffff */
.L_x_254:
[----:B0-----:R0:W1:Y:S02]  /*c3e0*/  SYNCS.PHASECHK.TRANS64.TRYWAIT P0, [R6+URZ], R5 ;  /* 0x00000005060075a7 */ /* 0x001064000800017f */
[----:B-1----:R-:W-:Y:S05]  /*c3f0*/  @!P0 NANOSLEEP.SYNCS 0x989680 ;  /* 0x009896800000895d */ /* 0x002fea0003900000 */
[----:B------:R-:W1:Y:S02]  /*c400*/  @!P0 SYNCS.PHASECHK.TRANS64 P0, [R6+URZ], R5 ;  /* 0x00000005060085a7 */ /* 0x000e64000800007f */
[----:B-1----:R-:W-:Y:S05]  /*c410*/  @!P0 BRA `(.L_x_254) ;  /* 0xfffffffc00f08947 */ /* 0x002fea000383ffff */
[----:B------:R-:W-:Y:S05]  /*c420*/  BRA `(.L_x_277) ;  /* 0xfffffff4008c7947 */ /* 0x000fea000383ffff */
.L_x_255:
[----:B0-----:R0:W1:Y:S02]  /*c430*/  SYNCS.PHASECHK.TRANS64.TRYWAIT P0, [R9+URZ], R4 ;  /* 0x00000004090075a7 */ /* 0x001064000800017f */
[----:B-1----:R-:W-:Y:S05]  /*c440*/  @!P0 NANOSLEEP.SYNCS 0x989680 ;  /* 0x009896800000895d */ /* 0x002fea0003900000 */
[----:B------:R-:W1:Y:S02]  /*c450*/  @!P0 SYNCS.PHASECHK.TRANS64 P0, [R9+URZ], R4 ;  /* 0x00000004090085a7 */ /* 0x000e64000800007f */
[----:B-1----:R-:W-:Y:S05]  /*c460*/  @!P0 BRA `(.L_x_255) ;  /* 0xfffffffc00f08947 */ /* 0x002fea000383ffff */
[----:B------:R-:W-:Y:S05]  /*c470*/  BRA `(.L_x_278) ;  /* 0xfffffff4009c7947 */ /* 0x000fea000383ffff */
.L_x_256:
[----:B0-----:R0:W1:Y:S02]  /*c480*/  SYNCS.PHASECHK.TRANS64.TRYWAIT P0, [R6+URZ], R5 ;  /* 0x00000005060075a7 */ /* 0x001064000800017f */
[----:B-1----:R-:W-:Y:S05]  /*c490*/  @!P0 NANOSLEEP.SYNCS 0x989680 ;  /* 0x009896800000895d */ /* 0x002fea0003900000 */
[----:B------:R-:W1:Y:S02]  /*c4a0*/  @!P0 SYNCS.PHASECHK.TRANS64 P0, [R6+URZ], R5 ;  /* 0x00000005060085a7 */ /* 0x000e64000800007f */
[----:B-1----:R-:W-:Y:S05]  /*c4b0*/  @!P0 BRA `(.L_x_256) ;  /* 0xfffffffc00f08947 */ /* 0x002fea000383ffff */
[----:B------:R-:W-:Y:S05]  /*c4c0*/  BRA `(.L_x_279) ;  /* 0xfffffff400ac7947 */ /* 0x000fea000383ffff */
.L_x_257:
[----:B0-----:R0:W1:Y:S02]  /*c4d0*/  SYNCS.PHASECHK.TRANS64.TRYWAIT P0, [R9+URZ], R4 ;  /* 0x00000004090075a7 */ /* 0x001064000800017f */
[----:B-1----:R-:W-:Y:S05]  /*c4e0*/  @!P0 NANOSLEEP.SYNCS 0x989680 ;  /* 0x009896800000895d */ /* 0x002fea0003900000 */
[----:B------:R-:W1:Y:S02]  /*c4f0*/  @!P0 SYNCS.PHASECHK.TRANS64 P0, [R9+URZ], R4 ;  /* 0x00000004090085a7 */ /* 0x000e64000800007f */
[----:B-1----:R-:W-:Y:S05]  /*c500*/  @!P0 BRA `(.L_x_257) ;  /* 0xfffffffc00f08947 */ /* 0x002fea000383ffff */
[----:B------:R-:W-:Y:S05]  /*c510*/  BRA `(.L_x_280) ;  /* 0xfffffff400bc7947 */ /* 0x000fea000383ffff */
.L_x_258:
[----:B0-----:R0:W1:Y:S02]  /*c520*/  SYNCS.PHASECHK.TRANS64.TRYWAIT P0, [R6+URZ], R5 ;  /* 0x00000005060075a7 */ /* 0x001064000800017f */
[----:B-1----:R-:W-:Y:S05]  /*c530*/  @!P0 NANOSLEEP.SYNCS 0x989680 ;  /* 0x009896800000895d */ /* 0x002fea0003900000 */
[----:B------:R-:W1:Y:S02]  /*c540*/  @!P0 SYNCS.PHASECHK.TRANS64 P0, [R6+URZ], R5 ;  /* 0x00000005060085a7 */ /* 0x000e64000800007f */
[----:B-1----:R-:W-:Y:S05]  /*c550*/  @!P0 BRA `(.L_x_258) ;  /* 0xfffffffc00f08947 */ /* 0x002fea000383ffff */
[----:B------:R-:W-:Y:S05]  /*c560*/  BRA `(.L_x_281) ;  /* 0xfffffff400cc7947 */ /* 0x000fea000383ffff */
.L_x_259:
[----:B0-----:R0:W1:Y:S02]  /*c570*/  SYNCS.PHASECHK.TRANS64.TRYWAIT P0, [R9+URZ], R4 ;  /* 0x00000004090075a7 */ /* 0x001064000800017f */
[----:B-1----:R-:W-:Y:S05]  /*c580*/  @!P0 NANOSLEEP.SYNCS 0x989680 ;  /* 0x009896800000895d */ /* 0x002fea0003900000 */
[----:B------:R-:W1:Y:S02]  /*c590*/  @!P0 SYNCS.PHASECHK.TRANS64 P0, [R9+URZ], R4 ;  /* 0x00000004090085a7 */ /* 0x000e64000800007f */
[----:B-1----:R-:W-:Y:S05]  /*c5a0*/  @!P0 BRA `(.L_x_259) ;  /* 0xfffffffc00f08947 */ /* 0x002fea000383ffff */
[----:B------:R-:W-:Y:S05]  /*c5b0*/  BRA `(.L_x_282) ;  /* 0xfffffff400dc7947 */ /* 0x000fea000383ffff */
.L_x_260:
[----:B0-----:R0:W1:Y:S02]  /*c5c0*/  SYNCS.PHASECHK.TRANS64.TRYWAIT P0, [R6+URZ], R5 ;  /* 0x00000005060075a7 */ /* 0x001064000800017f */
[----:B-1----:R-:W-:Y:S05]  /*c5d0*/  @!P0 NANOSLEEP.SYNCS 0x989680 ;  /* 0x009896800000895d */ /* 0x002fea0003900000 */
[----:B------:R-:W1:Y:S02]  /*c5e0*/  @!P0 SYNCS.PHASECHK.TRANS64 P0, [R6+URZ], R5 ;  /* 0x00000005060085a7 */ /* 0x000e64000800007f */
[----:B-1----:R-:W-:Y:S05]  /*c5f0*/  @!P0 BRA `(.L_x_260) ;  /* 0xfffffffc00f08947 */ /* 0x002fea000383ffff */
[----:B------:R-:W-:Y:S05]  /*c600*/  BRA `(.L_x_283) ;  /* 0xfffffff400ec7947 */ /* 0x000fea000383ffff */
.L_x_261:
[----:B0-----:R0:W1:Y:S02]  /*c610*/  SYNCS.PHASECHK.TRANS64.TRYWAIT P0, [R9+URZ], R4 ;  /* 0x00000004090075a7 */ /* 0x001064000800017f */
[----:B-1----:R-:W-:Y:S05]  /*c620*/  @!P0 NANOSLEEP.SYNCS 0x989680 ;  /* 0x009896800000895d */ /* 0x002fea0003900000 */
[----:B------:R-:W1:Y:S02]  /*c630*/  @!P0 SYNCS.PHASECHK.TRANS64 P0, [R9+URZ], R4 ;  /* 0x00000004090085a7 */ /* 0x000e64000800007f */
[----:B-1----:R-:W-:Y:S05]  /*c640*/  @!P0 BRA `(.L_x_261) ;  /* 0xfffffffc00f08947 */ /* 0x002fea000383ffff */
[----:B------:R-:W-:Y:S05]  /*c650*/  BRA `(.L_x_284) ;  /* 0xfffffff400fc7947 */ /* 0x000fea000383ffff */
.L_x_262:
[----:B0-----:R0:W1:Y:S02]  /*c660*/  SYNCS.PHASECHK.TRANS64.TRYWAIT P0, [R6+URZ], R5 ;  /* 0x00000005060075a7 */ /* 0x001064000800017f */
[----:B-1----:R-:W-:Y:S05]  /*c670*/  @!P0 NANOSLEEP.SYNCS 0x989680 ;  /* 0x009896800000895d */ /* 0x002fea0003900000 */
[----:B------:R-:W1:Y:S02]  /*c680*/  @!P0 SYNCS.PHASECHK.TRANS64 P0, [R6+URZ], R5 ;  /* 0x00000005060085a7 */ /* 0x000e64000800007f */
[----:B-1----:R-:W-:Y:S05]  /*c690*/  @!P0 BRA `(.L_x_262) ;  /* 0xfffffffc00f08947 */ /* 0x002fea000383ffff */
[----:B------:R-:W-:Y:S05]  /*c6a0*/  BRA `(.L_x_285) ;  /* 0xfffffff8000c7947 */ /* 0x000fea000383ffff */
.L_x_263:
[----:B0-----:R0:W1:Y:S02]  /*c6b0*/  SYNCS.PHASECHK.TRANS64.TRYWAIT P0, [R9+URZ], R4 ;  /* 0x00000004090075a7 */ /* 0x001064000800017f */
[----:B-1----:R-:W-:Y:S05]  /*c6c0*/  @!P0 NANOSLEEP.SYNCS 0x989680 ;  /* 0x009896800000895d */ /* 0x002fea0003900000 */
[----:B------:R-:W1:Y:S02]  /*c6d0*/  @!P0 SYNCS.PHASECHK.TRANS64 P0, [R9+URZ], R4 ;  /* 0x00000004090085a7 */ /* 0x000e64000800007f */
[----:B-1----:R-:W-:Y:S05]  /*c6e0*/  @!P0 BRA `(.L_x_263) ;  /* 0xfffffffc00f08947 */ /* 0x002fea000383ffff */
[----:B------:R-:W-:Y:S05]  /*c6f0*/  BRA `(.L_x_286) ;  /* 0xfffffff8001c7947 */ /* 0x000fea000383ffff */
.L_x_264:
[----:B0-----:R0:W1:Y:S02]  /*c700*/  SYNCS.PHASECHK.TRANS64.TRYWAIT P0, [R6+URZ], R5 ;  /* 0x00000005060075a7 */ /* 0x001064000800017f */
[----:B-1----:R-:W-:Y:S05]  /*c710*/  @!P0 NANOSLEEP.SYNCS 0x989680 ;  /* 0x009896800000895d */ /* 0x002fea0003900000 */
[----:B------:R-:W1:Y:S02]  /*c720*/  @!P0 SYNCS.PHASECHK.TRANS64 P0, [R6+URZ], R5 ;  /* 0x00000005060085a7 */ /* 0x000e64000800007f */
[----:B-1----:R-:W-:Y:S05]  /*c730*/  @!P0 BRA `(.L_x_264) ;  /* 0xfffffffc00f08947 */ /* 0x002fea000383ffff */
[----:B------:R-:W-:Y:S05]  /*c740*/  BRA `(.L_x_287) ;  /* 0xfffffff800247947 */ /* 0x000fea000383ffff */
.L_x_288:
[----:B------:R-:W-:-:S00]  /*c750*/  BRA `(.L_x_288) ;  /* 0xfffffffc00fc7947 */ /* 0x000fc0000383ffff */
[----:B------:R-:W-:-:S00]  /*c760*/  NOP ;  /* 0x0000000000007918 */ /* 0x000fc00000000000 */
        /* <DEDUP_REMOVED lines=9> */
.L_x_289:


//--------------------- .nv.shared._ZN7cutlass13device_kernelINS_4gemm6kernel13GemmUniversalIN4cute5tupleIJiiiiEEENS1_10collective13CollectiveMmaINS1_37MainloopSm90TmaGmmaWarpSpecializedFP8ILi14ENS5_IJNS4_1CILi1EEESB_SB_EEENS1_32KernelTmaWarpSpecializedPingpongEEENS5_IJNSA_ILi64EEENSA_ILi192EEESF_EEENS_12float_e4m3_tENS5_IJlSB_lEEESI_SJ_NS4_8TiledMMAINS4_8MMA_AtomIJNS4_4SM904GMMA31MMA_64x192x32_F32E4M3E4M3_SS_TNILNSN_7ScaleInE1ELSP_1EEEEEENS4_6LayoutISC_NS5_IJNSA_ILi0EEEST_ST_EEEEENS5_IJNS4_10UnderscoreESW_SW_EEEEENS4_13SM90_TMA_LOADENS4_14ComposedLayoutINS4_7SwizzleILi2ELi4ELi3EEENS4_18smem_ptr_flag_bitsILi8EEENSS_INS5_IJNSA_ILi8EEESF_EEENS5_IJSF_SB_EEEEEEEvNS4_8identityESZ_S19_vS1A_EENS_8epilogue10collective6detail29Sm90TmaWarpSpecializedAdapterINS1D_15DefaultEpilogueISI_SJ_SJ_NS1C_6thread17LinearCombinationISI_Li1EffLNS1H_9ScaleType4KindE0ELNS_15FloatRoundStyleE2ESI_EENS1_15EpilogueDefaultEEEEEvvEEEEvNT_6ParamsE --------------------------
	.section	.nv.shared._ZN7cutlass13device_kernelINS_4gemm6kernel13GemmUniversalIN4cute5tupleIJiiiiEEENS1_10collective13CollectiveMmaINS1_37MainloopSm90TmaGmmaWarpSpecializedFP8ILi14ENS5_IJNS4_1CILi1EEESB_SB_EEENS1_32KernelTmaWarpSpecializedPingpongEEENS5_IJNSA_ILi64EEENSA_ILi192EEESF_EEENS_12float_e4m3_tENS5_IJlSB_lEEESI_SJ_NS4_8TiledMMAINS4_8MMA_AtomIJNS4_4SM904GMMA31MMA_64x192x32_F32E4M3E4M3_SS_TNILNSN_7ScaleInE1ELSP_1EEEEEENS4_6LayoutISC_NS5_IJNSA_ILi0EEEST_ST_EEEEENS5_IJNS4_10UnderscoreESW_SW_EEEEENS4_13SM90_TMA_LOADENS4_14ComposedLayoutINS4_7SwizzleILi2ELi4ELi3EEENS4_18smem_ptr_flag_bitsILi8EEENSS_INS5_IJNSA_ILi8EEESF_EEENS5_IJSF_SB_EEEEEEEvNS4_8identityESZ_S19_vS1A_EENS_8epilogue10collective6detail29Sm90TmaWarpSpecializedAdapterINS1D_15DefaultEpilogueISI_SJ_SJ_NS1C_6thread17LinearCombinationISI_Li1EffLNS1H_9ScaleType4KindE0ELNS_15FloatRoundStyleE2ESI_EENS1_15EpilogueDefaultEEEEEvvEEEEvNT_6ParamsE,"aw",@nobits
	.sectionflags	@""
	.align	16
	.zero		1024


//--------------------- .nv.shared.reserved.0     --------------------------
	.section	.nv.shared.reserved.0,"aw",@nobits
	.weak		__nv_reservedSMEM_offset_0_alias
	.size		__nv_reservedSMEM_offset_0_alias, 0, 0
	.other		__nv_reservedSMEM_offset_0_alias,@"STO_CUDA_RESERVED_SHARED STV_DEFAULT"
__nv_reservedSMEM_offset_0_alias:
	.zero		0


//--------------------- .nv.global                --------------------------
	.section	.nv.global,"aw",@nobits
.nv.global:
	.type		_ZN40_INTERNAL_1bd18bbe_4_k_cu_0d627ff5_140964cute1_E,@object
	.size		_ZN40_INTERNAL_1bd18bbe_4_k_cu_0d627ff5_140964cute1_E,(_ZN40_INTERNAL_1bd18bbe_4_k_cu_0d627ff5_140964cuda3std3__45__cpo6cbeginE - _ZN40_INTERNAL_1bd18bbe_4_k_cu_0d627ff5_140964cute1_E)
_ZN40_INTERNAL_1bd18bbe_4_k_cu_0d627ff5_140964cute1_E:
	.zero		1
	.type		_ZN40_INTERNAL_1bd18bbe_4_k_cu_0d627ff5_140964cuda3std3__45__cpo6cbeginE,@object
	.size		_ZN40_INTERNAL_1bd18bbe_4_k_cu_0d627ff5_140964cuda3std3__45__cpo6cbeginE,(_ZN40_INTERNAL_1bd18bbe_4_k_cu_0d627ff5_140964cuda3std3__48in_placeE - _ZN40_INTERNAL_1bd18bbe_4_k_cu_0d627ff5_140964cuda3std3__45__cpo6cbeginE)
_ZN40_INTERNAL_1bd18bbe_4_k_cu_0d627ff5_140964cuda3std3__45__cpo6cbeginE:
	.zero		1
	.type		_ZN40_INTERNAL_1bd18bbe_4_k_cu_0d627ff5_140964cuda3std3__48in_placeE,@object
	.size		_ZN40_INTERNAL_1bd18bbe_4_k_cu_0d627ff5_140964cuda3std3__48in_placeE,(_ZN40_INTERNAL_1bd18bbe_4_k_cu_0d627ff5_140964cuda3std6ranges3__45__cpo9iter_moveE - _ZN40_INTERNAL_1bd18bbe_4_k_cu_0d627ff5_140964cuda3std3__48in_placeE)
_ZN40_INTERNAL_1bd18bbe_4_k_cu_0d627ff5_140964cuda3std3__48in_placeE:
	.zero		1
	.type		_ZN40_INTERNAL_1bd18bbe_4_k_cu_0d627ff5_140964cuda3std6ranges3__45__cpo9iter_moveE,@object
	.size		_ZN40_INTERNAL_1bd18bbe_4_k_cu_0d627ff5_140964cuda3std6ranges3__45__cpo9iter_moveE,(_ZN40_INTERNAL_1bd18bbe_4_k_cu_0d627ff5_140964cuda3std3__45__cpo5beginE - _ZN40_INTERNAL_1bd18bbe_4_k_cu_0d627ff5_140964cuda3std6ranges3__45__cpo9iter_moveE)
_ZN40_INTERNAL_1bd18bbe_4_k_cu_0d627ff5_140964cuda3std6ranges3__45__cpo9iter_moveE:
	.zero		1
	.type		_ZN40_INTERNAL_1bd18bbe_4_k_cu_0d627ff5_140964cuda3std3__45__cpo5beginE,@object
	.size		_ZN40_INTERNAL_1bd18bbe_4_k_cu_0d627ff5_140964cuda3std3__45__cpo5beginE,(_ZN40_INTERNAL_1bd18bbe_4_k_cu_0d627ff5_140964cuda3std3__442_GLOBAL__N__1bd18bbe_4_k_cu_0d627ff5_140966ignoreE - _ZN40_INTERNAL_1bd18bbe_4_k_cu_0d627ff5_140964cuda3std3__45__cpo5beginE)
_ZN40_INTERNAL_1bd18bbe_4_k_cu_0d627ff5_140964cuda3std3__45__cpo5beginE:
	.zero		1
	.type		_ZN40_INTERNAL_1bd18bbe_4_k_cu_0d627ff5_140964cuda3std3__442_GLOBAL__N__1bd18bbe_4_k_cu_0d627ff5_140966ignoreE,@object
	.size		_ZN40_INTERNAL_1bd18bbe_4_k_cu_0d627ff5_140964cuda3std3__442_GLOBAL__N__1bd18bbe_4_k_cu_0d627ff5_140966ignoreE,(_ZN40_INTERNAL_1bd18bbe_4_k_cu_0d627ff5_140964cute7productE - _ZN40_INTERNAL_1bd18bbe_4_k_cu_0d627ff5_140964cuda3std3__442_GLOBAL__N__1bd18bbe_4_k_cu_0d627ff5_140966ignoreE)
_ZN40_INTERNAL_1bd18bbe_4_k_cu_0d627ff5_140964cuda3std3__442_GLOBAL__N__1bd18bbe_4_k_cu_0d627ff5_140966ignoreE:
	.zero		1
	.type		_ZN40_INTERNAL_1bd18bbe_4_k_cu_0d627ff5_140964cute7productE,@object
	.size		_ZN40_INTERNAL_1bd18bbe_4_k_cu_0d627ff5_140964cute7productE,(_ZN40_INTERNAL_1bd18bbe_4_k_cu_0d627ff5_140964cuda3std3__45__cpo3endE - _ZN40_INTERNAL_1bd18bbe_4_k_cu_0d627ff5_140964cute7productE)
_ZN40_INTERNAL_1bd18bbe_4_k_cu_0d627ff5_140964cute7productE:
	.zero		1
	.type		_ZN40_INTERNAL_1bd18bbe_4_k_cu_0d627ff5_140964cuda3std3__45__cpo3endE,@object
	.size		_ZN40_INTERNAL_1bd18bbe_4_k_cu_0d627ff5_140964cuda3std3__45__cpo3endE,(_ZN40_INTERNAL_1bd18bbe_4_k_cu_0d627ff5_140964cuda3std3__419piecewise_constructE - _ZN40_INTERNAL_1bd18bbe_4_k_cu_0d627ff5_140964cuda3std3__45__cpo3endE)
_ZN40_INTERNAL_1bd18bbe_4_k_cu_0d627ff5_140964cuda3std3__45__cpo3endE:
	.zero		1
	.type		_ZN40_INTERNAL_1bd18bbe_4_k_cu_0d627ff5_140964cuda3std3__419piecewise_constructE,@object
	.size		_ZN40_INTERNAL_1bd18bbe_4_k_cu_0d627ff5_140964cuda3std3__419piecewise_constructE,(_ZN40_INTERNAL_1bd18bbe_4_k_cu_0d627ff5_140964cuda3std3__45__cpo4cendE - _ZN40_INTERNAL_1bd18bbe_4_k_cu_0d627ff5_140964cuda3std3__419piecewise_constructE)
_ZN40_INTERNAL_1bd18bbe_4_k_cu_0d627ff5_140964cuda3std3__419piecewise_constructE:
	.zero		1
	.type		_ZN40_INTERNAL_1bd18bbe_4_k_cu_0d627ff5_140964cuda3std3__45__cpo4cendE,@object
	.size		_ZN40_INTERNAL_1bd18bbe_4_k_cu_0d627ff5_140964cuda3std3__45__cpo4cendE,(_ZN40_INTERNAL_1bd18bbe_4_k_cu_0d627ff5_140964cuda3std6ranges3__45__cpo4swapE - _ZN40_INTERNAL_1bd18bbe_4_k_cu_0d627ff5_140964cuda3std3__45__cpo4cendE)
_ZN40_INTERNAL_1bd18bbe_4_k_cu_0d627ff5_140964cuda3std3__45__cpo4cendE:
	.zero		1
	.type		_ZN40_INTERNAL_1bd18bbe_4_k_cu_0d627ff5_140964cuda3std6ranges3__45__cpo4swapE,@object
	.size		_ZN40_INTERNAL_1bd18bbe_4_k_cu_0d627ff5_140964cuda3std6ranges3__45__cpo4swapE,(.L_7 - _ZN40_INTERNAL_1bd18bbe_4_k_cu_0d627ff5_140964cuda3std6ranges3__45__cpo4swapE)
_ZN40_INTERNAL_1bd18bbe_4_k_cu_0d627ff5_140964cuda3std6ranges3__45__cpo4swapE:
	.zero		1
.L_7:


//--------------------- .nv.constant0._ZN7cutlass13device_kernelINS_4gemm6kernel13GemmUniversalIN4cute5tupleIJiiiiEEENS1_10collective13CollectiveMmaINS1_37MainloopSm90TmaGmmaWarpSpecializedFP8ILi14ENS5_IJNS4_1CILi1EEESB_SB_EEENS1_32KernelTmaWarpSpecializedPingpongEEENS5_IJNSA_ILi64EEENSA_ILi192EEESF_EEENS_12float_e4m3_tENS5_IJlSB_lEEESI_SJ_NS4_8TiledMMAINS4_8MMA_AtomIJNS4_4SM904GMMA31MMA_64x192x32_F32E4M3E4M3_SS_TNILNSN_7ScaleInE1ELSP_1EEEEEENS4_6LayoutISC_NS5_IJNSA_ILi0EEEST_ST_EEEEENS5_IJNS4_10UnderscoreESW_SW_EEEEENS4_13SM90_TMA_LOADENS4_14ComposedLayoutINS4_7SwizzleILi2ELi4ELi3EEENS4_18smem_ptr_flag_bitsILi8EEENSS_INS5_IJNSA_ILi8EEESF_EEENS5_IJSF_SB_EEEEEEEvNS4_8identityESZ_S19_vS1A_EENS_8epilogue10collective6detail29Sm90TmaWarpSpecializedAdapterINS1D_15DefaultEpilogueISI_SJ_SJ_NS1C_6thread17LinearCombinationISI_Li1EffLNS1H_9ScaleType4KindE0ELNS_15FloatRoundStyleE2ESI_EENS1_15EpilogueDefaultEEEEEvvEEEEvNT_6ParamsE --------------------------
	.section	.nv.constant0._ZN7cutlass13device_kernelINS_4gemm6kernel13GemmUniversalIN4cute5tupleIJiiiiEEENS1_10collective13CollectiveMmaINS1_37MainloopSm90TmaGmmaWarpSpecializedFP8ILi14ENS5_IJNS4_1CILi1EEESB_SB_EEENS1_32KernelTmaWarpSpecializedPingpongEEENS5_IJNSA_ILi64EEENSA_ILi192EEESF_EEENS_12float_e4m3_tENS5_IJlSB_lEEESI_SJ_NS4_8TiledMMAINS4_8MMA_AtomIJNS4_4SM904GMMA31MMA_64x192x32_F32E4M3E4M3_SS_TNILNSN_7ScaleInE1ELSP_1EEEEEENS4_6LayoutISC_NS5_IJNSA_ILi0EEEST_ST_EEEEENS5_IJNS4_10UnderscoreESW_SW_EEEEENS4_13SM90_TMA_LOADENS4_14ComposedLayoutINS4_7SwizzleILi2ELi4ELi3EEENS4_18smem_ptr_flag_bitsILi8EEENSS_INS5_IJNSA_ILi8EEESF_EEENS5_IJSF_SB_EEEEEEEvNS4_8identityESZ_S19_vS1A_EENS_8epilogue10collective6detail29Sm90TmaWarpSpecializedAdapterINS1D_15DefaultEpilogueISI_SJ_SJ_NS1C_6thread17LinearCombinationISI_Li1EffLNS1H_9ScaleType4KindE0ELNS_15FloatRoundStyleE2ESI_EENS1_15EpilogueDefaultEEEEEvvEEEEvNT_6ParamsE,"a",@progbits
	.sectionflags	@""
	.align	4
.nv.constant0._ZN7cutlass13device_kernelINS_4gemm6kernel13GemmUniversalIN4cute5tupleIJiiiiEEENS1_10collective13CollectiveMmaINS1_37MainloopSm90TmaGmmaWarpSpecializedFP8ILi14ENS5_IJNS4_1CILi1EEESB_SB_EEENS1_32KernelTmaWarpSpecializedPingpongEEENS5_IJNSA_ILi64EEENSA_ILi192EEESF_EEENS_12float_e4m3_tENS5_IJlSB_lEEESI_SJ_NS4_8TiledMMAINS4_8MMA_AtomIJNS4_4SM904GMMA31MMA_64x192x32_F32E4M3E4M3_SS_TNILNSN_7ScaleInE1ELSP_1EEEEEENS4_6LayoutISC_NS5_IJNSA_ILi0EEEST_ST_EEEEENS5_IJNS4_10UnderscoreESW_SW_EEEEENS4_13SM90_TMA_LOADENS4_14ComposedLayoutINS4_7SwizzleILi2ELi4ELi3EEENS4_18smem_ptr_flag_bitsILi8EEENSS_INS5_IJNSA_ILi8EEESF_EEENS5_IJSF_SB_EEEEEEEvNS4_8identityESZ_S19_vS1A_EENS_8epilogue10collective6detail29Sm90TmaWarpSpecializedAdapterINS1D_15DefaultEpilogueISI_SJ_SJ_NS1C_6thread17LinearCombinationISI_Li1EffLNS1H_9ScaleType4KindE0ELNS_15FloatRoundStyleE2ESI_EENS1_15EpilogueDefaultEEEEEvvEEEEvNT_6ParamsE:
	.zero		1664


//--------------------- SYMBOLS --------------------------

	.type		.nv.reservedSmem.offset0,@object
	.size		.nv.reservedSmem.offset0,0x4
